	.target	sm_103a

	.elftype	@"ET_EXEC"


//--------------------- .note.nv.tkinfo           --------------------------
	.section	.note.nv.tkinfo,"",@"SHT_NOTE"
	.sectionflags	@"SHF_NOTE_NV_TKINFO"
	.tkinfo
        /*0018*/ 	.word	0x00000002
        /*0030*/ 	.string	""
        /*0030*/ 	.string	"ptxas"
        /*0030*/ 	.string	"Cuda compilation tools, release 13.0, V13.0.88"
        /*0030*/ 	.string	"Build cuda_13.0.r13.0/compiler.36424714_0"
        /*0030*/ 	.string	"-arch sm_103a -m 64 "



//--------------------- .note.nv.cuinfo           --------------------------
	.section	.note.nv.cuinfo,"",@"SHT_NOTE"
	.sectionflags	@"SHF_NOTE_NV_CUINFO"
        /*0018*/ 	.short	0x0002
        /*001a*/ 	.short	0x0067
        /*001c*/ 	.short	0x0082
	.zero		2


//--------------------- .nv.info                  --------------------------
	.section	.nv.info,"",@"SHT_CUDA_INFO"
	.align	4


	//----- nvinfo : EIATTR_REGCOUNT
	.align		4
        /*0000*/ 	.byte	0x04, 0x2f
        /*0002*/ 	.short	(.L_12 - .L_11)
	.align		4
.L_11:
        /*0004*/ 	.word	index@(_ZN7cutlass13device_kernelIN5flash11enable_sm90INS1_16FlashAttnFwdSm90INS1_25CollectiveMainloopFwdSm90ILi2EN4cute5tupleIJNS5_1CILi1EEES8_S8_EEENS6_IJNS7_ILi128EEENS7_ILi160EEENS7_ILi192EEEEEELi128ENS_12float_e4m3_tEfNS_4arch4Sm90ELb1ELb0ELb0ELb1ELb0ELb1ELb0ELb1ELb1ELb0ELb0ELb0EEENS1_21CollectiveEpilogueFwdINS6_IJSA_SA_SB_EEES9_NS_10bfloat16_tESG_Li256ELb1ELb0ELb0ELb1EEENS1_36VarlenDynamicPersistentTileSchedulerILi128ELi160ELi256ELi128ELb0ELb0ELb1ELb1ELb1ELb1EEEEEEEEEvNT_6ParamsE)
        /*0008*/ 	.word	0x00000004


	//----- nvinfo : EIATTR_FRAME_SIZE
	.align		4
.L_12:
        /*000c*/ 	.byte	0x04, 0x11
        /*000e*/ 	.short	(.L_14 - .L_13)
	.align		4
.L_13:
        /*0010*/ 	.word	index@(_ZN7cutlass13device_kernelIN5flash11enable_sm90INS1_16FlashAttnFwdSm90INS1_25CollectiveMainloopFwdSm90ILi2EN4cute5tupleIJNS5_1CILi1EEES8_S8_EEENS6_IJNS7_ILi128EEENS7_ILi160EEENS7_ILi192EEEEEELi128ENS_12float_e4m3_tEfNS_4arch4Sm90ELb1ELb0ELb0ELb1ELb0ELb1ELb0ELb1ELb1ELb0ELb0ELb0EEENS1_21CollectiveEpilogueFwdINS6_IJSA_SA_SB_EEES9_NS_10bfloat16_tESG_Li256ELb1ELb0ELb0ELb1EEENS1_36VarlenDynamicPersistentTileSchedulerILi128ELi160ELi256ELi128ELb0ELb0ELb1ELb1ELb1ELb1EEEEEEEEEvNT_6ParamsE)
        /*0014*/ 	.word	0x00000000


	//----- nvinfo : EIATTR_REGCOUNT
	.align		4
.L_14:
        /*0018*/ 	.byte	0x04, 0x2f
        /*001a*/ 	.short	(.L_16 - .L_15)
	.align		4
.L_15:
        /*001c*/ 	.word	index@(_ZN7cutlass13device_kernelIN5flash11enable_sm90INS1_16FlashAttnFwdSm90INS1_25CollectiveMainloopFwdSm90ILi2EN4cute5tupleIJNS5_1CILi1EEES8_S8_EEENS6_IJNS7_ILi128EEENS7_ILi160EEENS7_ILi192EEEEEELi128ENS_12float_e4m3_tEfNS_4arch4Sm90ELb1ELb0ELb0ELb1ELb0ELb0ELb0ELb1ELb1ELb0ELb0ELb0EEENS1_21CollectiveEpilogueFwdINS6_IJSA_SA_SB_EEES9_NS_10bfloat16_tESG_Li256ELb1ELb0ELb0ELb1EEENS1_36VarlenDynamicPersistentTileSchedulerILi128ELi160ELi256ELi128ELb0ELb0ELb1ELb1ELb1ELb1EEEEEEEEEvNT_6ParamsE)
        /*0020*/ 	.word	0x00000004


	//----- nvinfo : EIATTR_FRAME_SIZE
	.align		4
.L_16:
        /*0024*/ 	.byte	0x04, 0x11
        /*0026*/ 	.short	(.L_18 - .L_17)
	.align		4
.L_17:
        /*0028*/ 	.word	index@(_ZN7cutlass13device_kernelIN5flash11enable_sm90INS1_16FlashAttnFwdSm90INS1_25CollectiveMainloopFwdSm90ILi2EN4cute5tupleIJNS5_1CILi1EEES8_S8_EEENS6_IJNS7_ILi128EEENS7_ILi160EEENS7_ILi192EEEEEELi128ENS_12float_e4m3_tEfNS_4arch4Sm90ELb1ELb0ELb0ELb1ELb0ELb0ELb0ELb1ELb1ELb0ELb0ELb0EEENS1_21CollectiveEpilogueFwdINS6_IJSA_SA_SB_EEES9_NS_10bfloat16_tESG_Li256ELb1ELb0ELb0ELb1EEENS1_36VarlenDynamicPersistentTileSchedulerILi128ELi160ELi256ELi128ELb0ELb0ELb1ELb1ELb1ELb1EEEEEEEEEvNT_6ParamsE)
        /*002c*/ 	.word	0x00000000


	//----- nvinfo : EIATTR_REGCOUNT
	.align		4
.L_18:
        /*0030*/ 	.byte	0x04, 0x2f
        /*0032*/ 	.short	(.L_20 - .L_19)
	.align		4
.L_19:
        /*0034*/ 	.word	index@(_ZN7cutlass13device_kernelIN5flash11enable_sm90INS1_16FlashAttnFwdSm90INS1_25CollectiveMainloopFwdSm90ILi2EN4cute5tupleIJNS5_1CILi1EEES8_S8_EEENS6_IJNS7_ILi128EEENS7_ILi160EEENS7_ILi192EEEEEELi128ENS_12float_e4m3_tEfNS_4arch4Sm90ELb1ELb0ELb0ELb0ELb0ELb0ELb0ELb1ELb1ELb0ELb0ELb0EEENS1_21CollectiveEpilogueFwdINS6_IJSA_SA_SB_EEES9_NS_10bfloat16_tESG_Li256ELb0ELb0ELb0ELb1EEENS1_30DynamicPersistentTileSchedulerILi256ELi128ELb0ELb0ELb1EEEEEEEEEvNT_6ParamsE)
        /*0038*/ 	.word	0x00000004


	//----- nvinfo : EIATTR_FRAME_SIZE
	.align		4
.L_20:
        /*003c*/ 	.byte	0x04, 0x11
        /*003e*/ 	.short	(.L_22 - .L_21)
	.align		4
.L_21:
        /*0040*/ 	.word	index@(_ZN7cutlass13device_kernelIN5flash11enable_sm90INS1_16FlashAttnFwdSm90INS1_25CollectiveMainloopFwdSm90ILi2EN4cute5tupleIJNS5_1CILi1EEES8_S8_EEENS6_IJNS7_ILi128EEENS7_ILi160EEENS7_ILi192EEEEEELi128ENS_12float_e4m3_tEfNS_4arch4Sm90ELb1ELb0ELb0ELb0ELb0ELb0ELb0ELb1ELb1ELb0ELb0ELb0EEENS1_21CollectiveEpilogueFwdINS6_IJSA_SA_SB_EEES9_NS_10bfloat16_tESG_Li256ELb0ELb0ELb0ELb1EEENS1_30DynamicPersistentTileSchedulerILi256ELi128ELb0ELb0ELb1EEEEEEEEEvNT_6ParamsE)
        /*0044*/ 	.word	0x00000000


	//----- nvinfo : EIATTR_REGCOUNT
	.align		4
.L_22:
        /*0048*/ 	.byte	0x04, 0x2f
        /*004a*/ 	.short	(.L_24 - .L_23)
	.align		4
.L_23:
        /*004c*/ 	.word	index@(_ZN7cutlass13device_kernelIN5flash11enable_sm90INS1_16FlashAttnFwdSm90INS1_25CollectiveMainloopFwdSm90ILi2EN4cute5tupleIJNS5_1CILi1EEES8_S8_EEENS6_IJNS7_ILi128EEENS7_ILi160EEENS7_ILi192EEEEEELi128ENS_12float_e4m3_tEfNS_4arch4Sm90ELb0ELb1ELb0ELb1ELb0ELb1ELb0ELb1ELb1ELb0ELb0ELb0EEENS1_21CollectiveEpilogueFwdINS6_IJSA_SA_SB_EEES9_NS_10bfloat16_tESG_Li256ELb1ELb0ELb0ELb1EEENS1_36VarlenDynamicPersistentTileSchedulerILi128ELi160ELi256ELi128ELb0ELb0ELb1ELb1ELb0ELb1EEEEEEEEEvNT_6ParamsE)
        /*0050*/ 	.word	0x00000004


	//----- nvinfo : EIATTR_FRAME_SIZE
	.align		4
.L_24:
        /*0054*/ 	.byte	0x04, 0x11
        /*0056*/ 	.short	(.L_26 - .L_25)
	.align		4
.L_25:
        /*0058*/ 	.word	index@(_ZN7cutlass13device_kernelIN5flash11enable_sm90INS1_16FlashAttnFwdSm90INS1_25CollectiveMainloopFwdSm90ILi2EN4cute5tupleIJNS5_1CILi1EEES8_S8_EEENS6_IJNS7_ILi128EEENS7_ILi160EEENS7_ILi192EEEEEELi128ENS_12float_e4m3_tEfNS_4arch4Sm90ELb0ELb1ELb0ELb1ELb0ELb1ELb0ELb1ELb1ELb0ELb0ELb0EEENS1_21CollectiveEpilogueFwdINS6_IJSA_SA_SB_EEES9_NS_10bfloat16_tESG_Li256ELb1ELb0ELb0ELb1EEENS1_36VarlenDynamicPersistentTileSchedulerILi128ELi160ELi256ELi128ELb0ELb0ELb1ELb1ELb0ELb1EEEEEEEEEvNT_6ParamsE)
        /*005c*/ 	.word	0x00000000


	//----- nvinfo : EIATTR_REGCOUNT
	.align		4
.L_26:
        /*0060*/ 	.byte	0x04, 0x2f
        /*0062*/ 	.short	(.L_28 - .L_27)
	.align		4
.L_27:
        /*0064*/ 	.word	index@(_ZN7cutlass13device_kernelIN5flash11enable_sm90INS1_16FlashAttnFwdSm90INS1_25CollectiveMainloopFwdSm90ILi2EN4cute5tupleIJNS5_1CILi1EEES8_S8_EEENS6_IJNS7_ILi128EEENS7_ILi160EEENS7_ILi192EEEEEELi128ENS_12float_e4m3_tEfNS_4arch4Sm90ELb0ELb1ELb0ELb1ELb0ELb0ELb0ELb1ELb1ELb0ELb0ELb0EEENS1_21CollectiveEpilogueFwdINS6_IJSA_SA_SB_EEES9_NS_10bfloat16_tESG_Li256ELb1ELb0ELb0ELb1EEENS1_36VarlenDynamicPersistentTileSchedulerILi128ELi160ELi256ELi128ELb0ELb0ELb1ELb1ELb0ELb1EEEEEEEEEvNT_6ParamsE)
        /*0068*/ 	.word	0x00000004


	//----- nvinfo : EIATTR_FRAME_SIZE
	.align		4
.L_28:
        /*006c*/ 	.byte	0x04, 0x11
        /*006e*/ 	.short	(.L_30 - .L_29)
	.align		4
.L_29:
        /*0070*/ 	.word	index@(_ZN7cutlass13device_kernelIN5flash11enable_sm90INS1_16FlashAttnFwdSm90INS1_25CollectiveMainloopFwdSm90ILi2EN4cute5tupleIJNS5_1CILi1EEES8_S8_EEENS6_IJNS7_ILi128EEENS7_ILi160EEENS7_ILi192EEEEEELi128ENS_12float_e4m3_tEfNS_4arch4Sm90ELb0ELb1ELb0ELb1ELb0ELb0ELb0ELb1ELb1ELb0ELb0ELb0EEENS1_21CollectiveEpilogueFwdINS6_IJSA_SA_SB_EEES9_NS_10bfloat16_tESG_Li256ELb1ELb0ELb0ELb1EEENS1_36VarlenDynamicPersistentTileSchedulerILi128ELi160ELi256ELi128ELb0ELb0ELb1ELb1ELb0ELb1EEEEEEEEEvNT_6ParamsE)
        /*0074*/ 	.word	0x00000000


	//----- nvinfo : EIATTR_REGCOUNT
	.align		4
.L_30:
        /*0078*/ 	.byte	0x04, 0x2f
        /*007a*/ 	.short	(.L_32 - .L_31)
	.align		4
.L_31:
        /*007c*/ 	.word	index@(_ZN7cutlass13device_kernelIN5flash11enable_sm90INS1_16FlashAttnFwdSm90INS1_25CollectiveMainloopFwdSm90ILi2EN4cute5tupleIJNS5_1CILi1EEES8_S8_EEENS6_IJNS7_ILi128EEENS7_ILi160EEENS7_ILi192EEEEEELi128ENS_12float_e4m3_tEfNS_4arch4Sm90ELb0ELb1ELb0ELb0ELb0ELb0ELb0ELb1ELb1ELb0ELb0ELb0EEENS1_21CollectiveEpilogueFwdINS6_IJSA_SA_SB_EEES9_NS_10bfloat16_tESG_Li256ELb0ELb0ELb0ELb1EEENS1_30DynamicPersistentTileSchedulerILi256ELi128ELb0ELb0ELb1EEEEEEEEEvNT_6ParamsE)
        /*0080*/ 	.word	0x00000004


	//----- nvinfo : EIATTR_FRAME_SIZE
	.align		4
.L_32:
        /*0084*/ 	.byte	0x04, 0x11
        /*0086*/ 	.short	(.L_34 - .L_33)
	.align		4
.L_33:
        /*0088*/ 	.word	index@(_ZN7cutlass13device_kernelIN5flash11enable_sm90INS1_16FlashAttnFwdSm90INS1_25CollectiveMainloopFwdSm90ILi2EN4cute5tupleIJNS5_1CILi1EEES8_S8_EEENS6_IJNS7_ILi128EEENS7_ILi160EEENS7_ILi192EEEEEELi128ENS_12float_e4m3_tEfNS_4arch4Sm90ELb0ELb1ELb0ELb0ELb0ELb0ELb0ELb1ELb1ELb0ELb0ELb0EEENS1_21CollectiveEpilogueFwdINS6_IJSA_SA_SB_EEES9_NS_10bfloat16_tESG_Li256ELb0ELb0ELb0ELb1EEENS1_30DynamicPersistentTileSchedulerILi256ELi128ELb0ELb0ELb1EEEEEEEEEvNT_6ParamsE)
        /*008c*/ 	.word	0x00000000


	//----- nvinfo : EIATTR_REGCOUNT
	.align		4
.L_34:
        /*0090*/ 	.byte	0x04, 0x2f
        /*0092*/ 	.short	(.L_36 - .L_35)
	.align		4
.L_35:
        /*0094*/ 	.word	index@(_ZN7cutlass13device_kernelIN5flash11enable_sm90INS1_16FlashAttnFwdSm90INS1_25CollectiveMainloopFwdSm90ILi2EN4cute5tupleIJNS5_1CILi1EEES8_S8_EEENS6_IJNS7_ILi128EEENS7_ILi160EEENS7_ILi192EEEEEELi128ENS_12float_e4m3_tEfNS_4arch4Sm90ELb0ELb0ELb0ELb1ELb0ELb1ELb0ELb1ELb1ELb0ELb0ELb0EEENS1_21CollectiveEpilogueFwdINS6_IJSA_SA_SB_EEES9_NS_10bfloat16_tESG_Li256ELb1ELb0ELb0ELb1EEENS1_36VarlenDynamicPersistentTileSchedulerILi128ELi160ELi256ELi128ELb0ELb0ELb1ELb0ELb1ELb1EEEEEEEEEvNT_6ParamsE)
        /*0098*/ 	.word	0x00000004


	//----- nvinfo : EIATTR_FRAME_SIZE
	.align		4
.L_36:
        /*009c*/ 	.byte	0x04, 0x11
        /*009e*/ 	.short	(.L_38 - .L_37)
	.align		4
.L_37:
        /*00a0*/ 	.word	index@(_ZN7cutlass13device_kernelIN5flash11enable_sm90INS1_16FlashAttnFwdSm90INS1_25CollectiveMainloopFwdSm90ILi2EN4cute5tupleIJNS5_1CILi1EEES8_S8_EEENS6_IJNS7_ILi128EEENS7_ILi160EEENS7_ILi192EEEEEELi128ENS_12float_e4m3_tEfNS_4arch4Sm90ELb0ELb0ELb0ELb1ELb0ELb1ELb0ELb1ELb1ELb0ELb0ELb0EEENS1_21CollectiveEpilogueFwdINS6_IJSA_SA_SB_EEES9_NS_10bfloat16_tESG_Li256ELb1ELb0ELb0ELb1EEENS1_36VarlenDynamicPersistentTileSchedulerILi128ELi160ELi256ELi128ELb0ELb0ELb1ELb0ELb1ELb1EEEEEEEEEvNT_6ParamsE)
        /*00a4*/ 	.word	0x00000000


	//----- nvinfo : EIATTR_REGCOUNT
	.align		4
.L_38:
        /*00a8*/ 	.byte	0x04, 0x2f
        /*00aa*/ 	.short	(.L_40 - .L_39)
	.align		4
.L_39:
        /*00ac*/ 	.word	index@(_ZN7cutlass13device_kernelIN5flash11enable_sm90INS1_16FlashAttnFwdSm90INS1_25CollectiveMainloopFwdSm90ILi2EN4cute5tupleIJNS5_1CILi1EEES8_S8_EEENS6_IJNS7_ILi128EEENS7_ILi160EEENS7_ILi192EEEEEELi128ENS_12float_e4m3_tEfNS_4arch4Sm90ELb0ELb0ELb0ELb1ELb0ELb0ELb0ELb1ELb1ELb0ELb0ELb0EEENS1_21CollectiveEpilogueFwdINS6_IJSA_SA_SB_EEES9_NS_10bfloat16_tESG_Li256ELb1ELb0ELb0ELb1EEENS1_36VarlenDynamicPersistentTileSchedulerILi128ELi160ELi256ELi128ELb0ELb0ELb1ELb0ELb1ELb1EEEEEEEEEvNT_6ParamsE)
        /*00b0*/ 	.word	0x00000004


	//----- nvinfo : EIATTR_FRAME_SIZE
	.align		4
.L_40:
        /*00b4*/ 	.byte	0x04, 0x11
        /*00b6*/ 	.short	(.L_42 - .L_41)
	.align		4
.L_41:
        /*00b8*/ 	.word	index@(_ZN7cutlass13device_kernelIN5flash11enable_sm90INS1_16FlashAttnFwdSm90INS1_25CollectiveMainloopFwdSm90ILi2EN4cute5tupleIJNS5_1CILi1EEES8_S8_EEENS6_IJNS7_ILi128EEENS7_ILi160EEENS7_ILi192EEEEEELi128ENS_12float_e4m3_tEfNS_4arch4Sm90ELb0ELb0ELb0ELb1ELb0ELb0ELb0ELb1ELb1ELb0ELb0ELb0EEENS1_21CollectiveEpilogueFwdINS6_IJSA_SA_SB_EEES9_NS_10bfloat16_tESG_Li256ELb1ELb0ELb0ELb1EEENS1_36VarlenDynamicPersistentTileSchedulerILi128ELi160ELi256ELi128ELb0ELb0ELb1ELb0ELb1ELb1EEEEEEEEEvNT_6ParamsE)
        /*00bc*/ 	.word	0x00000000


	//----- nvinfo : EIATTR_REGCOUNT
	.align		4
.L_42:
        /*00c0*/ 	.byte	0x04, 0x2f
        /*00c2*/ 	.short	(.L_44 - .L_43)
	.align		4
.L_43:
        /*00c4*/ 	.word	index@(_ZN7cutlass13device_kernelIN5flash11enable_sm90INS1_16FlashAttnFwdSm90INS1_25CollectiveMainloopFwdSm90ILi2EN4cute5tupleIJNS5_1CILi2EEENS7_ILi1EEES9_EEENS6_IJNS7_ILi128EEENS7_ILi160EEENS7_ILi192EEEEEELi128ENS_12float_e4m3_tEfNS_4arch4Sm90ELb0ELb0ELb0ELb0ELb0ELb0ELb0ELb1ELb1ELb0ELb0ELb0EEENS1_21CollectiveEpilogueFwdINS6_IJSB_SB_SC_EEESA_NS_10bfloat16_tESH_Li256ELb0ELb0ELb0ELb1EEENS1_29StaticPersistentTileSchedulerILb0EEEEEEEEEvNT_6ParamsE)
        /*00c8*/ 	.word	0x00000004


	//----- nvinfo : EIATTR_FRAME_SIZE
	.align		4
.L_44:
        /*00cc*/ 	.byte	0x04, 0x11
        /*00ce*/ 	.short	(.L_46 - .L_45)
	.align		4
.L_45:
        /*00d0*/ 	.word	index@(_ZN7cutlass13device_kernelIN5flash11enable_sm90INS1_16FlashAttnFwdSm90INS1_25CollectiveMainloopFwdSm90ILi2EN4cute5tupleIJNS5_1CILi2EEENS7_ILi1EEES9_EEENS6_IJNS7_ILi128EEENS7_ILi160EEENS7_ILi192EEEEEELi128ENS_12float_e4m3_tEfNS_4arch4Sm90ELb0ELb0ELb0ELb0ELb0ELb0ELb0ELb1ELb1ELb0ELb0ELb0EEENS1_21CollectiveEpilogueFwdINS6_IJSB_SB_SC_EEESA_NS_10bfloat16_tESH_Li256ELb0ELb0ELb0ELb1EEENS1_29StaticPersistentTileSchedulerILb0EEEEEEEEEvNT_6ParamsE)
        /*00d4*/ 	.word	0x00000000


	//----- nvinfo : EIATTR_REGCOUNT
	.align		4
.L_46:
        /*00d8*/ 	.byte	0x04, 0x2f
        /*00da*/ 	.short	(.L_48 - .L_47)
	.align		4
.L_47:
        /*00dc*/ 	.word	index@(_ZN7cutlass13device_kernelIN5flash11enable_sm90INS1_16FlashAttnFwdSm90INS1_25CollectiveMainloopFwdSm90ILi2EN4cute5tupleIJNS5_1CILi1EEES8_S8_EEENS6_IJNS7_ILi128EEENS7_ILi160EEENS7_ILi192EEEEEELi128ENS_12float_e4m3_tEfNS_4arch4Sm90ELb0ELb0ELb0ELb0ELb0ELb0ELb0ELb1ELb1ELb0ELb0ELb0EEENS1_21CollectiveEpilogueFwdINS6_IJSA_SA_SB_EEES9_NS_10bfloat16_tESG_Li256ELb0ELb0ELb0ELb1EEENS1_29StaticPersistentTileSchedulerILb0EEEEEEEEEvNT_6ParamsE)
        /*00e0*/ 	.word	0x00000004


	//----- nvinfo : EIATTR_FRAME_SIZE
	.align		4
.L_48:
        /*00e4*/ 	.byte	0x04, 0x11
        /*00e6*/ 	.short	(.L_50 - .L_49)
	.align		4
.L_49:
        /*00e8*/ 	.word	index@(_ZN7cutlass13device_kernelIN5flash11enable_sm90INS1_16FlashAttnFwdSm90INS1_25CollectiveMainloopFwdSm90ILi2EN4cute5tupleIJNS5_1CILi1EEES8_S8_EEENS6_IJNS7_ILi128EEENS7_ILi160EEENS7_ILi192EEEEEELi128ENS_12float_e4m3_tEfNS_4arch4Sm90ELb0ELb0ELb0ELb0ELb0ELb0ELb0ELb1ELb1ELb0ELb0ELb0EEENS1_21CollectiveEpilogueFwdINS6_IJSA_SA_SB_EEES9_NS_10bfloat16_tESG_Li256ELb0ELb0ELb0ELb1EEENS1_29StaticPersistentTileSchedulerILb0EEEEEEEEEvNT_6ParamsE)
        /*00ec*/ 	.word	0x00000000


	//----- nvinfo : EIATTR_MIN_STACK_SIZE
	.align		4
.L_50:
        /*00f0*/ 	.byte	0x04, 0x12
        /*00f2*/ 	.short	(.L_52 - .L_51)
	.align		4
.L_51:
        /*00f4*/ 	.word	index@(_ZN7cutlass13device_kernelIN5flash11enable_sm90INS1_16FlashAttnFwdSm90INS1_25CollectiveMainloopFwdSm90ILi2EN4cute5tupleIJNS5_1CILi1EEES8_S8_EEENS6_IJNS7_ILi128EEENS7_ILi160EEENS7_ILi192EEEEEELi128ENS_12float_e4m3_tEfNS_4arch4Sm90ELb0ELb0ELb0ELb0ELb0ELb0ELb0ELb1ELb1ELb0ELb0ELb0EEENS1_21CollectiveEpilogueFwdINS6_IJSA_SA_SB_EEES9_NS_10bfloat16_tESG_Li256ELb0ELb0ELb0ELb1EEENS1_29StaticPersistentTileSchedulerILb0EEEEEEEEEvNT_6ParamsE)
        /*00f8*/ 	.word	0x00000000


	//----- nvinfo : EIATTR_MIN_STACK_SIZE
	.align		4
.L_52:
        /*00fc*/ 	.byte	0x04, 0x12
        /*00fe*/ 	.short	(.L_54 - .L_53)
	.align		4
.L_53:
        /*0100*/ 	.word	index@(_ZN7cutlass13device_kernelIN5flash11enable_sm90INS1_16FlashAttnFwdSm90INS1_25CollectiveMainloopFwdSm90ILi2EN4cute5tupleIJNS5_1CILi2EEENS7_ILi1EEES9_EEENS6_IJNS7_ILi128EEENS7_ILi160EEENS7_ILi192EEEEEELi128ENS_12float_e4m3_tEfNS_4arch4Sm90ELb0ELb0ELb0ELb0ELb0ELb0ELb0ELb1ELb1ELb0ELb0ELb0EEENS1_21CollectiveEpilogueFwdINS6_IJSB_SB_SC_EEESA_NS_10bfloat16_tESH_Li256ELb0ELb0ELb0ELb1EEENS1_29StaticPersistentTileSchedulerILb0EEEEEEEEEvNT_6ParamsE)
        /*0104*/ 	.word	0x00000000


	//----- nvinfo : EIATTR_MIN_STACK_SIZE
	.align		4
.L_54:
        /*0108*/ 	.byte	0x04, 0x12
        /*010a*/ 	.short	(.L_56 - .L_55)
	.align		4
.L_55:
        /*010c*/ 	.word	index@(_ZN7cutlass13device_kernelIN5flash11enable_sm90INS1_16FlashAttnFwdSm90INS1_25CollectiveMainloopFwdSm90ILi2EN4cute5tupleIJNS5_1CILi1EEES8_S8_EEENS6_IJNS7_ILi128EEENS7_ILi160EEENS7_ILi192EEEEEELi128ENS_12float_e4m3_tEfNS_4arch4Sm90ELb0ELb0ELb0ELb1ELb0ELb0ELb0ELb1ELb1ELb0ELb0ELb0EEENS1_21CollectiveEpilogueFwdINS6_IJSA_SA_SB_EEES9_NS_10bfloat16_tESG_Li256ELb1ELb0ELb0ELb1EEENS1_36VarlenDynamicPersistentTileSchedulerILi128ELi160ELi256ELi128ELb0ELb0ELb1ELb0ELb1ELb1EEEEEEEEEvNT_6ParamsE)
        /*0110*/ 	.word	0x00000000


	//----- nvinfo : EIATTR_MIN_STACK_SIZE
	.align		4
.L_56:
        /*0114*/ 	.byte	0x04, 0x12
        /*0116*/ 	.short	(.L_58 - .L_57)
	.align		4
.L_57:
        /*0118*/ 	.word	index@(_ZN7cutlass13device_kernelIN5flash11enable_sm90INS1_16FlashAttnFwdSm90INS1_25CollectiveMainloopFwdSm90ILi2EN4cute5tupleIJNS5_1CILi1EEES8_S8_EEENS6_IJNS7_ILi128EEENS7_ILi160EEENS7_ILi192EEEEEELi128ENS_12float_e4m3_tEfNS_4arch4Sm90ELb0ELb0ELb0ELb1ELb0ELb1ELb0ELb1ELb1ELb0ELb0ELb0EEENS1_21CollectiveEpilogueFwdINS6_IJSA_SA_SB_EEES9_NS_10bfloat16_tESG_Li256ELb1ELb0ELb0ELb1EEENS1_36VarlenDynamicPersistentTileSchedulerILi128ELi160ELi256ELi128ELb0ELb0ELb1ELb0ELb1ELb1EEEEEEEEEvNT_6ParamsE)
        /*011c*/ 	.word	0x00000000


	//----- nvinfo : EIATTR_MIN_STACK_SIZE
	.align		4
.L_58:
        /*0120*/ 	.byte	0x04, 0x12
        /*0122*/ 	.short	(.L_60 - .L_59)
	.align		4
.L_59:
        /*0124*/ 	.word	index@(_ZN7cutlass13device_kernelIN5flash11enable_sm90INS1_16FlashAttnFwdSm90INS1_25CollectiveMainloopFwdSm90ILi2EN4cute5tupleIJNS5_1CILi1EEES8_S8_EEENS6_IJNS7_ILi128EEENS7_ILi160EEENS7_ILi192EEEEEELi128ENS_12float_e4m3_tEfNS_4arch4Sm90ELb0ELb1ELb0ELb0ELb0ELb0ELb0ELb1ELb1ELb0ELb0ELb0EEENS1_21CollectiveEpilogueFwdINS6_IJSA_SA_SB_EEES9_NS_10bfloat16_tESG_Li256ELb0ELb0ELb0ELb1EEENS1_30DynamicPersistentTileSchedulerILi256ELi128ELb0ELb0ELb1EEEEEEEEEvNT_6ParamsE)
        /*0128*/ 	.word	0x00000000


	//----- nvinfo : EIATTR_MIN_STACK_SIZE
	.align		4
.L_60:
        /*012c*/ 	.byte	0x04, 0x12
        /*012e*/ 	.short	(.L_62 - .L_61)
	.align		4
.L_61:
        /*0130*/ 	.word	index@(_ZN7cutlass13device_kernelIN5flash11enable_sm90INS1_16FlashAttnFwdSm90INS1_25CollectiveMainloopFwdSm90ILi2EN4cute5tupleIJNS5_1CILi1EEES8_S8_EEENS6_IJNS7_ILi128EEENS7_ILi160EEENS7_ILi192EEEEEELi128ENS_12float_e4m3_tEfNS_4arch4Sm90ELb0ELb1ELb0ELb1ELb0ELb0ELb0ELb1ELb1ELb0ELb0ELb0EEENS1_21CollectiveEpilogueFwdINS6_IJSA_SA_SB_EEES9_NS_10bfloat16_tESG_Li256ELb1ELb0ELb0ELb1EEENS1_36VarlenDynamicPersistentTileSchedulerILi128ELi160ELi256ELi128ELb0ELb0ELb1ELb1ELb0ELb1EEEEEEEEEvNT_6ParamsE)
        /*0134*/ 	.word	0x00000000


	//----- nvinfo : EIATTR_MIN_STACK_SIZE
	.align		4
.L_62:
        /*0138*/ 	.byte	0x04, 0x12
        /*013a*/ 	.short	(.L_64 - .L_63)
	.align		4
.L_63:
        /*013c*/ 	.word	index@(_ZN7cutlass13device_kernelIN5flash11enable_sm90INS1_16FlashAttnFwdSm90INS1_25CollectiveMainloopFwdSm90ILi2EN4cute5tupleIJNS5_1CILi1EEES8_S8_EEENS6_IJNS7_ILi128EEENS7_ILi160EEENS7_ILi192EEEEEELi128ENS_12float_e4m3_tEfNS_4arch4Sm90ELb0ELb1ELb0ELb1ELb0ELb1ELb0ELb1ELb1ELb0ELb0ELb0EEENS1_21CollectiveEpilogueFwdINS6_IJSA_SA_SB_EEES9_NS_10bfloat16_tESG_Li256ELb1ELb0ELb0ELb1EEENS1_36VarlenDynamicPersistentTileSchedulerILi128ELi160ELi256ELi128ELb0ELb0ELb1ELb1ELb0ELb1EEEEEEEEEvNT_6ParamsE)
        /*0140*/ 	.word	0x00000000


	//----- nvinfo : EIATTR_MIN_STACK_SIZE
	.align		4
.L_64:
        /*0144*/ 	.byte	0x04, 0x12
        /*0146*/ 	.short	(.L_66 - .L_65)
	.align		4
.L_65:
        /*0148*/ 	.word	index@(_ZN7cutlass13device_kernelIN5flash11enable_sm90INS1_16FlashAttnFwdSm90INS1_25CollectiveMainloopFwdSm90ILi2EN4cute5tupleIJNS5_1CILi1EEES8_S8_EEENS6_IJNS7_ILi128EEENS7_ILi160EEENS7_ILi192EEEEEELi128ENS_12float_e4m3_tEfNS_4arch4Sm90ELb1ELb0ELb0ELb0ELb0ELb0ELb0ELb1ELb1ELb0ELb0ELb0EEENS1_21CollectiveEpilogueFwdINS6_IJSA_SA_SB_EEES9_NS_10bfloat16_tESG_Li256ELb0ELb0ELb0ELb1EEENS1_30DynamicPersistentTileSchedulerILi256ELi128ELb0ELb0ELb1EEEEEEEEEvNT_6ParamsE)
        /*014c*/ 	.word	0x00000000


	//----- nvinfo : EIATTR_MIN_STACK_SIZE
	.align		4
.L_66:
        /*0150*/ 	.byte	0x04, 0x12
        /*0152*/ 	.short	(.L_68 - .L_67)
	.align		4
.L_67:
        /*0154*/ 	.word	index@(_ZN7cutlass13device_kernelIN5flash11enable_sm90INS1_16FlashAttnFwdSm90INS1_25CollectiveMainloopFwdSm90ILi2EN4cute5tupleIJNS5_1CILi1EEES8_S8_EEENS6_IJNS7_ILi128EEENS7_ILi160EEENS7_ILi192EEEEEELi128ENS_12float_e4m3_tEfNS_4arch4Sm90ELb1ELb0ELb0ELb1ELb0ELb0ELb0ELb1ELb1ELb0ELb0ELb0EEENS1_21CollectiveEpilogueFwdINS6_IJSA_SA_SB_EEES9_NS_10bfloat16_tESG_Li256ELb1ELb0ELb0ELb1EEENS1_36VarlenDynamicPersistentTileSchedulerILi128ELi160ELi256ELi128ELb0ELb0ELb1ELb1ELb1ELb1EEEEEEEEEvNT_6ParamsE)
        /*0158*/ 	.word	0x00000000


	//----- nvinfo : EIATTR_MIN_STACK_SIZE
	.align		4
.L_68:
        /*015c*/ 	.byte	0x04, 0x12
        /*015e*/ 	.short	(.L_70 - .L_69)
	.align		4
.L_69:
        /*0160*/ 	.word	index@(_ZN7cutlass13device_kernelIN5flash11enable_sm90INS1_16FlashAttnFwdSm90INS1_25CollectiveMainloopFwdSm90ILi2EN4cute5tupleIJNS5_1CILi1EEES8_S8_EEENS6_IJNS7_ILi128EEENS7_ILi160EEENS7_ILi192EEEEEELi128ENS_12float_e4m3_tEfNS_4arch4Sm90ELb1ELb0ELb0ELb1ELb0ELb1ELb0ELb1ELb1ELb0ELb0ELb0EEENS1_21CollectiveEpilogueFwdINS6_IJSA_SA_SB_EEES9_NS_10bfloat16_tESG_Li256ELb1ELb0ELb0ELb1EEENS1_36VarlenDynamicPersistentTileSchedulerILi128ELi160ELi256ELi128ELb0ELb0ELb1ELb1ELb1ELb1EEEEEEEEEvNT_6ParamsE)
        /*0164*/ 	.word	0x00000000
.L_70:


//--------------------- .nv.compat                --------------------------
	.section	.nv.compat,"",@"SHT_CUDA_COMPAT_INFO"
	.align	4
        /*0000*/ 	.byte	0x02, 0x09, 0x01, 0x00, 0x02, 0x02, 0x01, 0x00, 0x02, 0x05, 0x05, 0x00, 0x03, 0x07, 0x01, 0x01
        /*0010*/ 	.byte	0x02, 0x03, 0x00, 0x00, 0x02, 0x06, 0x01, 0x00, 0x04, 0x0b, 0x08, 0x00, 0x00, 0x00, 0x00, 0x00
        /*0020*/ 	.byte	0x00, 0x00, 0x00, 0x00


//--------------------- .nv.info._ZN7cutlass13device_kernelIN5flash11enable_sm90INS1_16FlashAttnFwdSm90INS1_25CollectiveMainloopFwdSm90ILi2EN4cute5tupleIJNS5_1CILi1EEES8_S8_EEENS6_IJNS7_ILi128EEENS7_ILi160EEENS7_ILi192EEEEEELi128ENS_12float_e4m3_tEfNS_4arch4Sm90ELb0ELb0ELb0ELb0ELb0ELb0ELb0ELb1ELb1ELb0ELb0ELb0EEENS1_21CollectiveEpilogueFwdINS6_IJSA_SA_SB_EEES9_NS_10bfloat16_tESG_Li256ELb0ELb0ELb0ELb1EEENS1_29StaticPersistentTileSchedulerILb0EEEEEEEEEvNT_6ParamsE --------------------------
	.section	.nv.info._ZN7cutlass13device_kernelIN5flash11enable_sm90INS1_16FlashAttnFwdSm90INS1_25CollectiveMainloopFwdSm90ILi2EN4cute5tupleIJNS5_1CILi1EEES8_S8_EEENS6_IJNS7_ILi128EEENS7_ILi160EEENS7_ILi192EEEEEELi128ENS_12float_e4m3_tEfNS_4arch4Sm90ELb0ELb0ELb0ELb0ELb0ELb0ELb0ELb1ELb1ELb0ELb0ELb0EEENS1_21CollectiveEpilogueFwdINS6_IJSA_SA_SB_EEES9_NS_10bfloat16_tESG_Li256ELb0ELb0ELb0ELb1EEENS1_29StaticPersistentTileSchedulerILb0EEEEEEEEEvNT_6ParamsE,"",@"SHT_CUDA_INFO"
	.sectionflags	@""
	.align	4


	//----- nvinfo : EIATTR_CUDA_API_VERSION
	.align		4
        /*0000*/ 	.byte	0x04, 0x37
        /*0002*/ 	.short	(.L_72 - .L_71)
.L_71:
        /*0004*/ 	.word	0x00000082


	//----- nvinfo : EIATTR_KPARAM_INFO
	.align		4
.L_72:
        /*0008*/ 	.byte	0x04, 0x17
        /*000a*/ 	.short	(.L_74 - .L_73)
.L_73:
        /*000c*/ 	.word	0x00000000
        /*0010*/ 	.short	0x0000
        /*0012*/ 	.short	0x0000
        /*0014*/ 	.byte	0x00, 0xf0, 0x01, 0x2e


	//----- nvinfo : EIATTR_SPARSE_MMA_MASK
	.align		4
.L_74:
        /*0018*/ 	.byte	0x03, 0x50
        /*001a*/ 	.short	0x0000


	//----- nvinfo : EIATTR_MAXREG_COUNT
	.align		4
        /*001c*/ 	.byte	0x03, 0x1b
        /*001e*/ 	.short	0x00a8


	//----- nvinfo : EIATTR_MERCURY_ISA_VERSION
	.align		4
        /*0020*/ 	.byte	0x03, 0x5f
        /*0022*/ 	.short	0x0101


	//----- nvinfo : EIATTR_VRC_CTA_INIT_COUNT
	.align		4
        /*0024*/ 	.byte	0x02, 0x4a
	.zero		1
	.zero		1


	//----- nvinfo : EIATTR_EXIT_INSTR_OFFSETS
	.align		4
        /*0028*/ 	.byte	0x04, 0x1c
        /*002a*/ 	.short	(.L_76 - .L_75)


	//   ....[0]....
.L_75:
        /*002c*/ 	.word	0x00000010


	//----- nvinfo : EIATTR_MAX_THREADS
	.align		4
.L_76:
        /*0030*/ 	.byte	0x04, 0x05
        /*0032*/ 	.short	(.L_78 - .L_77)
.L_77:
        /*0034*/ 	.word	0x00000180
        /*0038*/ 	.word	0x00000001
        /*003c*/ 	.word	0x00000001


	//----- nvinfo : EIATTR_CBANK_PARAM_SIZE
	.align		4
.L_78:
        /*0040*/ 	.byte	0x03, 0x19
        /*0042*/ 	.short	0x0b80


	//----- nvinfo : EIATTR_PARAM_CBANK
	.align		4
        /*0044*/ 	.byte	0x04, 0x0a
        /*0046*/ 	.short	(.L_80 - .L_79)
	.align		4
.L_79:
        /*0048*/ 	.word	index@(.nv.constant0._ZN7cutlass13device_kernelIN5flash11enable_sm90INS1_16FlashAttnFwdSm90INS1_25CollectiveMainloopFwdSm90ILi2EN4cute5tupleIJNS5_1CILi1EEES8_S8_EEENS6_IJNS7_ILi128EEENS7_ILi160EEENS7_ILi192EEEEEELi128ENS_12float_e4m3_tEfNS_4arch4Sm90ELb0ELb0ELb0ELb0ELb0ELb0ELb0ELb1ELb1ELb0ELb0ELb0EEENS1_21CollectiveEpilogueFwdINS6_IJSA_SA_SB_EEES9_NS_10bfloat16_tESG_Li256ELb0ELb0ELb0ELb1EEENS1_29StaticPersistentTileSchedulerILb0EEEEEEEEEvNT_6ParamsE)
        /*004c*/ 	.short	0x0380
        /*004e*/ 	.short	0x0b80


	//----- nvinfo : EIATTR_SW_WAR
	.align		4
.L_80:
        /*0050*/ 	.byte	0x04, 0x36
        /*0052*/ 	.short	(.L_82 - .L_81)
.L_81:
        /*0054*/ 	.word	0x00000008
.L_82:


//--------------------- .nv.info._ZN7cutlass13device_kernelIN5flash11enable_sm90INS1_16FlashAttnFwdSm90INS1_25CollectiveMainloopFwdSm90ILi2EN4cute5tupleIJNS5_1CILi2EEENS7_ILi1EEES9_EEENS6_IJNS7_ILi128EEENS7_ILi160EEENS7_ILi192EEEEEELi128ENS_12float_e4m3_tEfNS_4arch4Sm90ELb0ELb0ELb0ELb0ELb0ELb0ELb0ELb1ELb1ELb0ELb0ELb0EEENS1_21CollectiveEpilogueFwdINS6_IJSB_SB_SC_EEESA_NS_10bfloat16_tESH_Li256ELb0ELb0ELb0ELb1EEENS1_29StaticPersistentTileSchedulerILb0EEEEEEEEEvNT_6ParamsE --------------------------
	.section	.nv.info._ZN7cutlass13device_kernelIN5flash11enable_sm90INS1_16FlashAttnFwdSm90INS1_25CollectiveMainloopFwdSm90ILi2EN4cute5tupleIJNS5_1CILi2EEENS7_ILi1EEES9_EEENS6_IJNS7_ILi128EEENS7_ILi160EEENS7_ILi192EEEEEELi128ENS_12float_e4m3_tEfNS_4arch4Sm90ELb0ELb0ELb0ELb0ELb0ELb0ELb0ELb1ELb1ELb0ELb0ELb0EEENS1_21CollectiveEpilogueFwdINS6_IJSB_SB_SC_EEESA_NS_10bfloat16_tESH_Li256ELb0ELb0ELb0ELb1EEENS1_29StaticPersistentTileSchedulerILb0EEEEEEEEEvNT_6ParamsE,"",@"SHT_CUDA_INFO"
	.sectionflags	@""
	.align	4


	//----- nvinfo : EIATTR_CUDA_API_VERSION
	.align		4
        /*0000*/ 	.byte	0x04, 0x37
        /*0002*/ 	.short	(.L_84 - .L_83)
.L_83:
        /*0004*/ 	.word	0x00000082


	//----- nvinfo : EIATTR_KPARAM_INFO
	.align		4
.L_84:
        /*0008*/ 	.byte	0x04, 0x17
        /*000a*/ 	.short	(.L_86 - .L_85)
.L_85:
        /*000c*/ 	.word	0x00000000
        /*0010*/ 	.short	0x0000
        /*0012*/ 	.short	0x0000
        /*0014*/ 	.byte	0x00, 0xf0, 0x01, 0x2e


	//----- nvinfo : EIATTR_SPARSE_MMA_MASK
	.align		4
.L_86:
        /*0018*/ 	.byte	0x03, 0x50
        /*001a*/ 	.short	0x0000


	//----- nvinfo : EIATTR_MAXREG_COUNT
	.align		4
        /*001c*/ 	.byte	0x03, 0x1b
        /*001e*/ 	.short	0x00a8


	//----- nvinfo : EIATTR_MERCURY_ISA_VERSION
	.align		4
        /*0020*/ 	.byte	0x03, 0x5f
        /*0022*/ 	.short	0x0101


	//----- nvinfo : EIATTR_VRC_CTA_INIT_COUNT
	.align		4
        /*0024*/ 	.byte	0x02, 0x4a
	.zero		1
	.zero		1


	//----- nvinfo : EIATTR_EXIT_INSTR_OFFSETS
	.align		4
        /*0028*/ 	.byte	0x04, 0x1c
        /*002a*/ 	.short	(.L_88 - .L_87)


	//   ....[0]....
.L_87:
        /*002c*/ 	.word	0x00000010


	//----- nvinfo : EIATTR_MAX_THREADS
	.align		4
.L_88:
        /*0030*/ 	.byte	0x04, 0x05
        /*0032*/ 	.short	(.L_90 - .L_89)
.L_89:
        /*0034*/ 	.word	0x00000180
        /*0038*/ 	.word	0x00000001
        /*003c*/ 	.word	0x00000001


	//----- nvinfo : EIATTR_CBANK_PARAM_SIZE
	.align		4
.L_90:
        /*0040*/ 	.byte	0x03, 0x19
        /*0042*/ 	.short	0x0b80


	//----- nvinfo : EIATTR_PARAM_CBANK
	.align		4
        /*0044*/ 	.byte	0x04, 0x0a
        /*0046*/ 	.short	(.L_92 - .L_91)
	.align		4
.L_91:
        /*0048*/ 	.word	index@(.nv.constant0._ZN7cutlass13device_kernelIN5flash11enable_sm90INS1_16FlashAttnFwdSm90INS1_25CollectiveMainloopFwdSm90ILi2EN4cute5tupleIJNS5_1CILi2EEENS7_ILi1EEES9_EEENS6_IJNS7_ILi128EEENS7_ILi160EEENS7_ILi192EEEEEELi128ENS_12float_e4m3_tEfNS_4arch4Sm90ELb0ELb0ELb0ELb0ELb0ELb0ELb0ELb1ELb1ELb0ELb0ELb0EEENS1_21CollectiveEpilogueFwdINS6_IJSB_SB_SC_EEESA_NS_10bfloat16_tESH_Li256ELb0ELb0ELb0ELb1EEENS1_29StaticPersistentTileSchedulerILb0EEEEEEEEEvNT_6ParamsE)
        /*004c*/ 	.short	0x0380
        /*004e*/ 	.short	0x0b80


	//----- nvinfo : EIATTR_SW_WAR
	.align		4
.L_92:
        /*0050*/ 	.byte	0x04, 0x36
        /*0052*/ 	.short	(.L_94 - .L_93)
.L_93:
        /*0054*/ 	.word	0x00000008
.L_94:


//--------------------- .nv.info._ZN7cutlass13device_kernelIN5flash11enable_sm90INS1_16FlashAttnFwdSm90INS1_25CollectiveMainloopFwdSm90ILi2EN4cute5tupleIJNS5_1CILi1EEES8_S8_EEENS6_IJNS7_ILi128EEENS7_ILi160EEENS7_ILi192EEEEEELi128ENS_12float_e4m3_tEfNS_4arch4Sm90ELb0ELb0ELb0ELb1ELb0ELb0ELb0ELb1ELb1ELb0ELb0ELb0EEENS1_21CollectiveEpilogueFwdINS6_IJSA_SA_SB_EEES9_NS_10bfloat16_tESG_Li256ELb1ELb0ELb0ELb1EEENS1_36VarlenDynamicPersistentTileSchedulerILi128ELi160ELi256ELi128ELb0ELb0ELb1ELb0ELb1ELb1EEEEEEEEEvNT_6ParamsE --------------------------
	.section	.nv.info._ZN7cutlass13device_kernelIN5flash11enable_sm90INS1_16FlashAttnFwdSm90INS1_25CollectiveMainloopFwdSm90ILi2EN4cute5tupleIJNS5_1CILi1EEES8_S8_EEENS6_IJNS7_ILi128EEENS7_ILi160EEENS7_ILi192EEEEEELi128ENS_12float_e4m3_tEfNS_4arch4Sm90ELb0ELb0ELb0ELb1ELb0ELb0ELb0ELb1ELb1ELb0ELb0ELb0EEENS1_21CollectiveEpilogueFwdINS6_IJSA_SA_SB_EEES9_NS_10bfloat16_tESG_Li256ELb1ELb0ELb0ELb1EEENS1_36VarlenDynamicPersistentTileSchedulerILi128ELi160ELi256ELi128ELb0ELb0ELb1ELb0ELb1ELb1EEEEEEEEEvNT_6ParamsE,"",@"SHT_CUDA_INFO"
	.sectionflags	@""
	.align	4


	//----- nvinfo : EIATTR_CUDA_API_VERSION
	.align		4
        /*0000*/ 	.byte	0x04, 0x37
        /*0002*/ 	.short	(.L_96 - .L_95)
.L_95:
        /*0004*/ 	.word	0x00000082


	//----- nvinfo : EIATTR_KPARAM_INFO
	.align		4
.L_96:
        /*0008*/ 	.byte	0x04, 0x17
        /*000a*/ 	.short	(.L_98 - .L_97)
.L_97:
        /*000c*/ 	.word	0x00000000
        /*0010*/ 	.short	0x0000
        /*0012*/ 	.short	0x0000
        /*0014*/ 	.byte	0x00, 0xf0, 0x01, 0x28


	//----- nvinfo : EIATTR_SPARSE_MMA_MASK
	.align		4
.L_98:
        /*0018*/ 	.byte	0x03, 0x50
        /*001a*/ 	.short	0x0000


	//----- nvinfo : EIATTR_MAXREG_COUNT
	.align		4
        /*001c*/ 	.byte	0x03, 0x1b
        /*001e*/ 	.short	0x00a8


	//----- nvinfo : EIATTR_MERCURY_ISA_VERSION
	.align		4
        /*0020*/ 	.byte	0x03, 0x5f
        /*0022*/ 	.short	0x0101


	//----- nvinfo : EIATTR_VRC_CTA_INIT_COUNT
	.align		4
        /*0024*/ 	.byte	0x02, 0x4a
	.zero		1
	.zero		1


	//----- nvinfo : EIATTR_EXIT_INSTR_OFFSETS
	.align		4
        /*0028*/ 	.byte	0x04, 0x1c
        /*002a*/ 	.short	(.L_100 - .L_99)


	//   ....[0]....
.L_99:
        /*002c*/ 	.word	0x00000010


	//----- nvinfo : EIATTR_MAX_THREADS
	.align		4
.L_100:
        /*0030*/ 	.byte	0x04, 0x05
        /*0032*/ 	.short	(.L_102 - .L_101)
.L_101:
        /*0034*/ 	.word	0x00000180
        /*0038*/ 	.word	0x00000001
        /*003c*/ 	.word	0x00000001


	//----- nvinfo : EIATTR_CBANK_PARAM_SIZE
	.align		4
.L_102:
        /*0040*/ 	.byte	0x03, 0x19
        /*0042*/ 	.short	0x0a00


	//----- nvinfo : EIATTR_PARAM_CBANK
	.align		4
        /*0044*/ 	.byte	0x04, 0x0a
        /*0046*/ 	.short	(.L_104 - .L_103)
	.align		4
.L_103:
        /*0048*/ 	.word	index@(.nv.constant0._ZN7cutlass13device_kernelIN5flash11enable_sm90INS1_16FlashAttnFwdSm90INS1_25CollectiveMainloopFwdSm90ILi2EN4cute5tupleIJNS5_1CILi1EEES8_S8_EEENS6_IJNS7_ILi128EEENS7_ILi160EEENS7_ILi192EEEEEELi128ENS_12float_e4m3_tEfNS_4arch4Sm90ELb0ELb0ELb0ELb1ELb0ELb0ELb0ELb1ELb1ELb0ELb0ELb0EEENS1_21CollectiveEpilogueFwdINS6_IJSA_SA_SB_EEES9_NS_10bfloat16_tESG_Li256ELb1ELb0ELb0ELb1EEENS1_36VarlenDynamicPersistentTileSchedulerILi128ELi160ELi256ELi128ELb0ELb0ELb1ELb0ELb1ELb1EEEEEEEEEvNT_6ParamsE)
        /*004c*/ 	.short	0x0380
        /*004e*/ 	.short	0x0a00


	//----- nvinfo : EIATTR_SW_WAR
	.align		4
.L_104:
        /*0050*/ 	.byte	0x04, 0x36
        /*0052*/ 	.short	(.L_106 - .L_105)
.L_105:
        /*0054*/ 	.word	0x00000008
.L_106:


//--------------------- .nv.info._ZN7cutlass13device_kernelIN5flash11enable_sm90INS1_16FlashAttnFwdSm90INS1_25CollectiveMainloopFwdSm90ILi2EN4cute5tupleIJNS5_1CILi1EEES8_S8_EEENS6_IJNS7_ILi128EEENS7_ILi160EEENS7_ILi192EEEEEELi128ENS_12float_e4m3_tEfNS_4arch4Sm90ELb0ELb0ELb0ELb1ELb0ELb1ELb0ELb1ELb1ELb0ELb0ELb0EEENS1_21CollectiveEpilogueFwdINS6_IJSA_SA_SB_EEES9_NS_10bfloat16_tESG_Li256ELb1ELb0ELb0ELb1EEENS1_36VarlenDynamicPersistentTileSchedulerILi128ELi160ELi256ELi128ELb0ELb0ELb1ELb0ELb1ELb1EEEEEEEEEvNT_6ParamsE --------------------------
	.section	.nv.info._ZN7cutlass13device_kernelIN5flash11enable_sm90INS1_16FlashAttnFwdSm90INS1_25CollectiveMainloopFwdSm90ILi2EN4cute5tupleIJNS5_1CILi1EEES8_S8_EEENS6_IJNS7_ILi128EEENS7_ILi160EEENS7_ILi192EEEEEELi128ENS_12float_e4m3_tEfNS_4arch4Sm90ELb0ELb0ELb0ELb1ELb0ELb1ELb0ELb1ELb1ELb0ELb0ELb0EEENS1_21CollectiveEpilogueFwdINS6_IJSA_SA_SB_EEES9_NS_10bfloat16_tESG_Li256ELb1ELb0ELb0ELb1EEENS1_36VarlenDynamicPersistentTileSchedulerILi128ELi160ELi256ELi128ELb0ELb0ELb1ELb0ELb1ELb1EEEEEEEEEvNT_6ParamsE,"",@"SHT_CUDA_INFO"
	.sectionflags	@""
	.align	4


	//----- nvinfo : EIATTR_CUDA_API_VERSION
	.align		4
        /*0000*/ 	.byte	0x04, 0x37
        /*0002*/ 	.short	(.L_108 - .L_107)
.L_107:
        /*0004*/ 	.word	0x00000082


	//----- nvinfo : EIATTR_KPARAM_INFO
	.align		4
.L_108:
        /*0008*/ 	.byte	0x04, 0x17
        /*000a*/ 	.short	(.L_110 - .L_109)
.L_109:
        /*000c*/ 	.word	0x00000000
        /*0010*/ 	.short	0x0000
        /*0012*/ 	.short	0x0000
        /*0014*/ 	.byte	0x00, 0xf0, 0x01, 0x28


	//----- nvinfo : EIATTR_SPARSE_MMA_MASK
	.align		4
.L_110:
        /*0018*/ 	.byte	0x03, 0x50
        /*001a*/ 	.short	0x0000


	//----- nvinfo : EIATTR_MAXREG_COUNT
	.align		4
        /*001c*/ 	.byte	0x03, 0x1b
        /*001e*/ 	.short	0x00a8


	//----- nvinfo : EIATTR_MERCURY_ISA_VERSION
	.align		4
        /*0020*/ 	.byte	0x03, 0x5f
        /*0022*/ 	.short	0x0101


	//----- nvinfo : EIATTR_VRC_CTA_INIT_COUNT
	.align		4
        /*0024*/ 	.byte	0x02, 0x4a
	.zero		1
	.zero		1


	//----- nvinfo : EIATTR_EXIT_INSTR_OFFSETS
	.align		4
        /*0028*/ 	.byte	0x04, 0x1c
        /*002a*/ 	.short	(.L_112 - .L_111)


	//   ....[0]....
.L_111:
        /*002c*/ 	.word	0x00000010


	//----- nvinfo : EIATTR_MAX_THREADS
	.align		4
.L_112:
        /*0030*/ 	.byte	0x04, 0x05
        /*0032*/ 	.short	(.L_114 - .L_113)
.L_113:
        /*0034*/ 	.word	0x00000180
        /*0038*/ 	.word	0x00000001
        /*003c*/ 	.word	0x00000001


	//----- nvinfo : EIATTR_CBANK_PARAM_SIZE
	.align		4
.L_114:
        /*0040*/ 	.byte	0x03, 0x19
        /*0042*/ 	.short	0x0a00


	//----- nvinfo : EIATTR_PARAM_CBANK
	.align		4
        /*0044*/ 	.byte	0x04, 0x0a
        /*0046*/ 	.short	(.L_116 - .L_115)
	.align		4
.L_115:
        /*0048*/ 	.word	index@(.nv.constant0._ZN7cutlass13device_kernelIN5flash11enable_sm90INS1_16FlashAttnFwdSm90INS1_25CollectiveMainloopFwdSm90ILi2EN4cute5tupleIJNS5_1CILi1EEES8_S8_EEENS6_IJNS7_ILi128EEENS7_ILi160EEENS7_ILi192EEEEEELi128ENS_12float_e4m3_tEfNS_4arch4Sm90ELb0ELb0ELb0ELb1ELb0ELb1ELb0ELb1ELb1ELb0ELb0ELb0EEENS1_21CollectiveEpilogueFwdINS6_IJSA_SA_SB_EEES9_NS_10bfloat16_tESG_Li256ELb1ELb0ELb0ELb1EEENS1_36VarlenDynamicPersistentTileSchedulerILi128ELi160ELi256ELi128ELb0ELb0ELb1ELb0ELb1ELb1EEEEEEEEEvNT_6ParamsE)
        /*004c*/ 	.short	0x0380
        /*004e*/ 	.short	0x0a00


	//----- nvinfo : EIATTR_SW_WAR
	.align		4
.L_116:
        /*0050*/ 	.byte	0x04, 0x36
        /*0052*/ 	.short	(.L_118 - .L_117)
.L_117:
        /*0054*/ 	.word	0x00000008
.L_118:


//--------------------- .nv.info._ZN7cutlass13device_kernelIN5flash11enable_sm90INS1_16FlashAttnFwdSm90INS1_25CollectiveMainloopFwdSm90ILi2EN4cute5tupleIJNS5_1CILi1EEES8_S8_EEENS6_IJNS7_ILi128EEENS7_ILi160EEENS7_ILi192EEEEEELi128ENS_12float_e4m3_tEfNS_4arch4Sm90ELb0ELb1ELb0ELb0ELb0ELb0ELb0ELb1ELb1ELb0ELb0ELb0EEENS1_21CollectiveEpilogueFwdINS6_IJSA_SA_SB_EEES9_NS_10bfloat16_tESG_Li256ELb0ELb0ELb0ELb1EEENS1_30DynamicPersistentTileSchedulerILi256ELi128ELb0ELb0ELb1EEEEEEEEEvNT_6ParamsE --------------------------
	.section	.nv.info._ZN7cutlass13device_kernelIN5flash11enable_sm90INS1_16FlashAttnFwdSm90INS1_25CollectiveMainloopFwdSm90ILi2EN4cute5tupleIJNS5_1CILi1EEES8_S8_EEENS6_IJNS7_ILi128EEENS7_ILi160EEENS7_ILi192EEEEEELi128ENS_12float_e4m3_tEfNS_4arch4Sm90ELb0ELb1ELb0ELb0ELb0ELb0ELb0ELb1ELb1ELb0ELb0ELb0EEENS1_21CollectiveEpilogueFwdINS6_IJSA_SA_SB_EEES9_NS_10bfloat16_tESG_Li256ELb0ELb0ELb0ELb1EEENS1_30DynamicPersistentTileSchedulerILi256ELi128ELb0ELb0ELb1EEEEEEEEEvNT_6ParamsE,"",@"SHT_CUDA_INFO"
	.sectionflags	@""
	.align	4


	//----- nvinfo : EIATTR_CUDA_API_VERSION
	.align		4
        /*0000*/ 	.byte	0x04, 0x37
        /*0002*/ 	.short	(.L_120 - .L_119)
.L_119:
        /*0004*/ 	.word	0x00000082


	//----- nvinfo : EIATTR_KPARAM_INFO
	.align		4
.L_120:
        /*0008*/ 	.byte	0x04, 0x17
        /*000a*/ 	.short	(.L_122 - .L_121)
.L_121:
        /*000c*/ 	.word	0x00000000
        /*0010*/ 	.short	0x0000
        /*0012*/ 	.short	0x0000
        /*0014*/ 	.byte	0x00, 0xf0, 0x01, 0x2e


	//----- nvinfo : EIATTR_SPARSE_MMA_MASK
	.align		4
.L_122:
        /*0018*/ 	.byte	0x03, 0x50
        /*001a*/ 	.short	0x0000


	//----- nvinfo : EIATTR_MAXREG_COUNT
	.align		4
        /*001c*/ 	.byte	0x03, 0x1b
        /*001e*/ 	.short	0x00a8


	//----- nvinfo : EIATTR_MERCURY_ISA_VERSION
	.align		4
        /*0020*/ 	.byte	0x03, 0x5f
        /*0022*/ 	.short	0x0101


	//----- nvinfo : EIATTR_VRC_CTA_INIT_COUNT
	.align		4
        /*0024*/ 	.byte	0x02, 0x4a
	.zero		1
	.zero		1


	//----- nvinfo : EIATTR_EXIT_INSTR_OFFSETS
	.align		4
        /*0028*/ 	.byte	0x04, 0x1c
        /*002a*/ 	.short	(.L_124 - .L_123)


	//   ....[0]....
.L_123:
        /*002c*/ 	.word	0x00000010


	//----- nvinfo : EIATTR_MAX_THREADS
	.align		4
.L_124:
        /*0030*/ 	.byte	0x04, 0x05
        /*0032*/ 	.short	(.L_126 - .L_125)
.L_125:
        /*0034*/ 	.word	0x00000180
        /*0038*/ 	.word	0x00000001
        /*003c*/ 	.word	0x00000001


	//----- nvinfo : EIATTR_CBANK_PARAM_SIZE
	.align		4
.L_126:
        /*0040*/ 	.byte	0x03, 0x19
        /*0042*/ 	.short	0x0b80


	//----- nvinfo : EIATTR_PARAM_CBANK
	.align		4
        /*0044*/ 	.byte	0x04, 0x0a
        /*0046*/ 	.short	(.L_128 - .L_127)
	.align		4
.L_127:
        /*0048*/ 	.word	index@(.nv.constant0._ZN7cutlass13device_kernelIN5flash11enable_sm90INS1_16FlashAttnFwdSm90INS1_25CollectiveMainloopFwdSm90ILi2EN4cute5tupleIJNS5_1CILi1EEES8_S8_EEENS6_IJNS7_ILi128EEENS7_ILi160EEENS7_ILi192EEEEEELi128ENS_12float_e4m3_tEfNS_4arch4Sm90ELb0ELb1ELb0ELb0ELb0ELb0ELb0ELb1ELb1ELb0ELb0ELb0EEENS1_21CollectiveEpilogueFwdINS6_IJSA_SA_SB_EEES9_NS_10bfloat16_tESG_Li256ELb0ELb0ELb0ELb1EEENS1_30DynamicPersistentTileSchedulerILi256ELi128ELb0ELb0ELb1EEEEEEEEEvNT_6ParamsE)
        /*004c*/ 	.short	0x0380
        /*004e*/ 	.short	0x0b80


	//----- nvinfo : EIATTR_SW_WAR
	.align		4
.L_128:
        /*0050*/ 	.byte	0x04, 0x36
        /*0052*/ 	.short	(.L_130 - .L_129)
.L_129:
        /*0054*/ 	.word	0x00000008
.L_130:


//--------------------- .nv.info._ZN7cutlass13device_kernelIN5flash11enable_sm90INS1_16FlashAttnFwdSm90INS1_25CollectiveMainloopFwdSm90ILi2EN4cute5tupleIJNS5_1CILi1EEES8_S8_EEENS6_IJNS7_ILi128EEENS7_ILi160EEENS7_ILi192EEEEEELi128ENS_12float_e4m3_tEfNS_4arch4Sm90ELb0ELb1ELb0ELb1ELb0ELb0ELb0ELb1ELb1ELb0ELb0ELb0EEENS1_21CollectiveEpilogueFwdINS6_IJSA_SA_SB_EEES9_NS_10bfloat16_tESG_Li256ELb1ELb0ELb0ELb1EEENS1_36VarlenDynamicPersistentTileSchedulerILi128ELi160ELi256ELi128ELb0ELb0ELb1ELb1ELb0ELb1EEEEEEEEEvNT_6ParamsE --------------------------
	.section	.nv.info._ZN7cutlass13device_kernelIN5flash11enable_sm90INS1_16FlashAttnFwdSm90INS1_25CollectiveMainloopFwdSm90ILi2EN4cute5tupleIJNS5_1CILi1EEES8_S8_EEENS6_IJNS7_ILi128EEENS7_ILi160EEENS7_ILi192EEEEEELi128ENS_12float_e4m3_tEfNS_4arch4Sm90ELb0ELb1ELb0ELb1ELb0ELb0ELb0ELb1ELb1ELb0ELb0ELb0EEENS1_21CollectiveEpilogueFwdINS6_IJSA_SA_SB_EEES9_NS_10bfloat16_tESG_Li256ELb1ELb0ELb0ELb1EEENS1_36VarlenDynamicPersistentTileSchedulerILi128ELi160ELi256ELi128ELb0ELb0ELb1ELb1ELb0ELb1EEEEEEEEEvNT_6ParamsE,"",@"SHT_CUDA_INFO"
	.sectionflags	@""
	.align	4


	//----- nvinfo : EIATTR_CUDA_API_VERSION
	.align		4
        /*0000*/ 	.byte	0x04, 0x37
        /*0002*/ 	.short	(.L_132 - .L_131)
.L_131:
        /*0004*/ 	.word	0x00000082


	//----- nvinfo : EIATTR_KPARAM_INFO
	.align		4
.L_132:
        /*0008*/ 	.byte	0x04, 0x17
        /*000a*/ 	.short	(.L_134 - .L_133)
.L_133:
        /*000c*/ 	.word	0x00000000
        /*0010*/ 	.short	0x0000
        /*0012*/ 	.short	0x0000
        /*0014*/ 	.byte	0x00, 0xf0, 0x01, 0x28


	//----- nvinfo : EIATTR_SPARSE_MMA_MASK
	.align		4
.L_134:
        /*0018*/ 	.byte	0x03, 0x50
        /*001a*/ 	.short	0x0000


	//----- nvinfo : EIATTR_MAXREG_COUNT
	.align		4
        /*001c*/ 	.byte	0x03, 0x1b
        /*001e*/ 	.short	0x00a8


	//----- nvinfo : EIATTR_MERCURY_ISA_VERSION
	.align		4
        /*0020*/ 	.byte	0x03, 0x5f
        /*0022*/ 	.short	0x0101


	//----- nvinfo : EIATTR_VRC_CTA_INIT_COUNT
	.align		4
        /*0024*/ 	.byte	0x02, 0x4a
	.zero		1
	.zero		1


	//----- nvinfo : EIATTR_EXIT_INSTR_OFFSETS
	.align		4
        /*0028*/ 	.byte	0x04, 0x1c
        /*002a*/ 	.short	(.L_136 - .L_135)


	//   ....[0]....
.L_135:
        /*002c*/ 	.word	0x00000010


	//----- nvinfo : EIATTR_MAX_THREADS
	.align		4
.L_136:
        /*0030*/ 	.byte	0x04, 0x05
        /*0032*/ 	.short	(.L_138 - .L_137)
.L_137:
        /*0034*/ 	.word	0x00000180
        /*0038*/ 	.word	0x00000001
        /*003c*/ 	.word	0x00000001


	//----- nvinfo : EIATTR_CBANK_PARAM_SIZE
	.align		4
.L_138:
        /*0040*/ 	.byte	0x03, 0x19
        /*0042*/ 	.short	0x0a00


	//----- nvinfo : EIATTR_PARAM_CBANK
	.align		4
        /*0044*/ 	.byte	0x04, 0x0a
        /*0046*/ 	.short	(.L_140 - .L_139)
	.align		4
.L_139:
        /*0048*/ 	.word	index@(.nv.constant0._ZN7cutlass13device_kernelIN5flash11enable_sm90INS1_16FlashAttnFwdSm90INS1_25CollectiveMainloopFwdSm90ILi2EN4cute5tupleIJNS5_1CILi1EEES8_S8_EEENS6_IJNS7_ILi128EEENS7_ILi160EEENS7_ILi192EEEEEELi128ENS_12float_e4m3_tEfNS_4arch4Sm90ELb0ELb1ELb0ELb1ELb0ELb0ELb0ELb1ELb1ELb0ELb0ELb0EEENS1_21CollectiveEpilogueFwdINS6_IJSA_SA_SB_EEES9_NS_10bfloat16_tESG_Li256ELb1ELb0ELb0ELb1EEENS1_36VarlenDynamicPersistentTileSchedulerILi128ELi160ELi256ELi128ELb0ELb0ELb1ELb1ELb0ELb1EEEEEEEEEvNT_6ParamsE)
        /*004c*/ 	.short	0x0380
        /*004e*/ 	.short	0x0a00


	//----- nvinfo : EIATTR_SW_WAR
	.align		4
.L_140:
        /*0050*/ 	.byte	0x04, 0x36
        /*0052*/ 	.short	(.L_142 - .L_141)
.L_141:
        /*0054*/ 	.word	0x00000008
.L_142:


//--------------------- .nv.info._ZN7cutlass13device_kernelIN5flash11enable_sm90INS1_16FlashAttnFwdSm90INS1_25CollectiveMainloopFwdSm90ILi2EN4cute5tupleIJNS5_1CILi1EEES8_S8_EEENS6_IJNS7_ILi128EEENS7_ILi160EEENS7_ILi192EEEEEELi128ENS_12float_e4m3_tEfNS_4arch4Sm90ELb0ELb1ELb0ELb1ELb0ELb1ELb0ELb1ELb1ELb0ELb0ELb0EEENS1_21CollectiveEpilogueFwdINS6_IJSA_SA_SB_EEES9_NS_10bfloat16_tESG_Li256ELb1ELb0ELb0ELb1EEENS1_36VarlenDynamicPersistentTileSchedulerILi128ELi160ELi256ELi128ELb0ELb0ELb1ELb1ELb0ELb1EEEEEEEEEvNT_6ParamsE --------------------------
	.section	.nv.info._ZN7cutlass13device_kernelIN5flash11enable_sm90INS1_16FlashAttnFwdSm90INS1_25CollectiveMainloopFwdSm90ILi2EN4cute5tupleIJNS5_1CILi1EEES8_S8_EEENS6_IJNS7_ILi128EEENS7_ILi160EEENS7_ILi192EEEEEELi128ENS_12float_e4m3_tEfNS_4arch4Sm90ELb0ELb1ELb0ELb1ELb0ELb1ELb0ELb1ELb1ELb0ELb0ELb0EEENS1_21CollectiveEpilogueFwdINS6_IJSA_SA_SB_EEES9_NS_10bfloat16_tESG_Li256ELb1ELb0ELb0ELb1EEENS1_36VarlenDynamicPersistentTileSchedulerILi128ELi160ELi256ELi128ELb0ELb0ELb1ELb1ELb0ELb1EEEEEEEEEvNT_6ParamsE,"",@"SHT_CUDA_INFO"
	.sectionflags	@""
	.align	4


	//----- nvinfo : EIATTR_CUDA_API_VERSION
	.align		4
        /*0000*/ 	.byte	0x04, 0x37
        /*0002*/ 	.short	(.L_144 - .L_143)
.L_143:
        /*0004*/ 	.word	0x00000082


	//----- nvinfo : EIATTR_KPARAM_INFO
	.align		4
.L_144:
        /*0008*/ 	.byte	0x04, 0x17
        /*000a*/ 	.short	(.L_146 - .L_145)
.L_145:
        /*000c*/ 	.word	0x00000000
        /*0010*/ 	.short	0x0000
        /*0012*/ 	.short	0x0000
        /*0014*/ 	.byte	0x00, 0xf0, 0x01, 0x28


	//----- nvinfo : EIATTR_SPARSE_MMA_MASK
	.align		4
.L_146:
        /*0018*/ 	.byte	0x03, 0x50
        /*001a*/ 	.short	0x0000


	//----- nvinfo : EIATTR_MAXREG_COUNT
	.align		4
        /*001c*/ 	.byte	0x03, 0x1b
        /*001e*/ 	.short	0x00a8


	//----- nvinfo : EIATTR_MERCURY_ISA_VERSION
	.align		4
        /*0020*/ 	.byte	0x03, 0x5f
        /*0022*/ 	.short	0x0101


	//----- nvinfo : EIATTR_VRC_CTA_INIT_COUNT
	.align		4
        /*0024*/ 	.byte	0x02, 0x4a
	.zero		1
	.zero		1


	//----- nvinfo : EIATTR_EXIT_INSTR_OFFSETS
	.align		4
        /*0028*/ 	.byte	0x04, 0x1c
        /*002a*/ 	.short	(.L_148 - .L_147)


	//   ....[0]....
.L_147:
        /*002c*/ 	.word	0x00000010


	//----- nvinfo : EIATTR_MAX_THREADS
	.align		4
.L_148:
        /*0030*/ 	.byte	0x04, 0x05
        /*0032*/ 	.short	(.L_150 - .L_149)
.L_149:
        /*0034*/ 	.word	0x00000180
        /*0038*/ 	.word	0x00000001
        /*003c*/ 	.word	0x00000001


	//----- nvinfo : EIATTR_CBANK_PARAM_SIZE
	.align		4
.L_150:
        /*0040*/ 	.byte	0x03, 0x19
        /*0042*/ 	.short	0x0a00


	//----- nvinfo : EIATTR_PARAM_CBANK
	.align		4
        /*0044*/ 	.byte	0x04, 0x0a
        /*0046*/ 	.short	(.L_152 - .L_151)
	.align		4
.L_151:
        /*0048*/ 	.word	index@(.nv.constant0._ZN7cutlass13device_kernelIN5flash11enable_sm90INS1_16FlashAttnFwdSm90INS1_25CollectiveMainloopFwdSm90ILi2EN4cute5tupleIJNS5_1CILi1EEES8_S8_EEENS6_IJNS7_ILi128EEENS7_ILi160EEENS7_ILi192EEEEEELi128ENS_12float_e4m3_tEfNS_4arch4Sm90ELb0ELb1ELb0ELb1ELb0ELb1ELb0ELb1ELb1ELb0ELb0ELb0EEENS1_21CollectiveEpilogueFwdINS6_IJSA_SA_SB_EEES9_NS_10bfloat16_tESG_Li256ELb1ELb0ELb0ELb1EEENS1_36VarlenDynamicPersistentTileSchedulerILi128ELi160ELi256ELi128ELb0ELb0ELb1ELb1ELb0ELb1EEEEEEEEEvNT_6ParamsE)
        /*004c*/ 	.short	0x0380
        /*004e*/ 	.short	0x0a00


	//----- nvinfo : EIATTR_SW_WAR
	.align		4
.L_152:
        /*0050*/ 	.byte	0x04, 0x36
        /*0052*/ 	.short	(.L_154 - .L_153)
.L_153:
        /*0054*/ 	.word	0x00000008
.L_154:


//--------------------- .nv.info._ZN7cutlass13device_kernelIN5flash11enable_sm90INS1_16FlashAttnFwdSm90INS1_25CollectiveMainloopFwdSm90ILi2EN4cute5tupleIJNS5_1CILi1EEES8_S8_EEENS6_IJNS7_ILi128EEENS7_ILi160EEENS7_ILi192EEEEEELi128ENS_12float_e4m3_tEfNS_4arch4Sm90ELb1ELb0ELb0ELb0ELb0ELb0ELb0ELb1ELb1ELb0ELb0ELb0EEENS1_21CollectiveEpilogueFwdINS6_IJSA_SA_SB_EEES9_NS_10bfloat16_tESG_Li256ELb0ELb0ELb0ELb1EEENS1_30DynamicPersistentTileSchedulerILi256ELi128ELb0ELb0ELb1EEEEEEEEEvNT_6ParamsE --------------------------
	.section	.nv.info._ZN7cutlass13device_kernelIN5flash11enable_sm90INS1_16FlashAttnFwdSm90INS1_25CollectiveMainloopFwdSm90ILi2EN4cute5tupleIJNS5_1CILi1EEES8_S8_EEENS6_IJNS7_ILi128EEENS7_ILi160EEENS7_ILi192EEEEEELi128ENS_12float_e4m3_tEfNS_4arch4Sm90ELb1ELb0ELb0ELb0ELb0ELb0ELb0ELb1ELb1ELb0ELb0ELb0EEENS1_21CollectiveEpilogueFwdINS6_IJSA_SA_SB_EEES9_NS_10bfloat16_tESG_Li256ELb0ELb0ELb0ELb1EEENS1_30DynamicPersistentTileSchedulerILi256ELi128ELb0ELb0ELb1EEEEEEEEEvNT_6ParamsE,"",@"SHT_CUDA_INFO"
	.sectionflags	@""
	.align	4


	//----- nvinfo : EIATTR_CUDA_API_VERSION
	.align		4
        /*0000*/ 	.byte	0x04, 0x37
        /*0002*/ 	.short	(.L_156 - .L_155)
.L_155:
        /*0004*/ 	.word	0x00000082


	//----- nvinfo : EIATTR_KPARAM_INFO
	.align		4
.L_156:
        /*0008*/ 	.byte	0x04, 0x17
        /*000a*/ 	.short	(.L_158 - .L_157)
.L_157:
        /*000c*/ 	.word	0x00000000
        /*0010*/ 	.short	0x0000
        /*0012*/ 	.short	0x0000
        /*0014*/ 	.byte	0x00, 0xf0, 0x01, 0x2e


	//----- nvinfo : EIATTR_SPARSE_MMA_MASK
	.align		4
.L_158:
        /*0018*/ 	.byte	0x03, 0x50
        /*001a*/ 	.short	0x0000


	//----- nvinfo : EIATTR_MAXREG_COUNT
	.align		4
        /*001c*/ 	.byte	0x03, 0x1b
        /*001e*/ 	.short	0x00a8


	//----- nvinfo : EIATTR_MERCURY_ISA_VERSION
	.align		4
        /*0020*/ 	.byte	0x03, 0x5f
        /*0022*/ 	.short	0x0101


	//----- nvinfo : EIATTR_VRC_CTA_INIT_COUNT
	.align		4
        /*0024*/ 	.byte	0x02, 0x4a
	.zero		1
	.zero		1


	//----- nvinfo : EIATTR_EXIT_INSTR_OFFSETS
	.align		4
        /*0028*/ 	.byte	0x04, 0x1c
        /*002a*/ 	.short	(.L_160 - .L_159)


	//   ....[0]....
.L_159:
        /*002c*/ 	.word	0x00000010


	//----- nvinfo : EIATTR_MAX_THREADS
	.align		4
.L_160:
        /*0030*/ 	.byte	0x04, 0x05
        /*0032*/ 	.short	(.L_162 - .L_161)
.L_161:
        /*0034*/ 	.word	0x00000180
        /*0038*/ 	.word	0x00000001
        /*003c*/ 	.word	0x00000001


	//----- nvinfo : EIATTR_CBANK_PARAM_SIZE
	.align		4
.L_162:
        /*0040*/ 	.byte	0x03, 0x19
        /*0042*/ 	.short	0x0b80


	//----- nvinfo : EIATTR_PARAM_CBANK
	.align		4
        /*0044*/ 	.byte	0x04, 0x0a
        /*0046*/ 	.short	(.L_164 - .L_163)
	.align		4
.L_163:
        /*0048*/ 	.word	index@(.nv.constant0._ZN7cutlass13device_kernelIN5flash11enable_sm90INS1_16FlashAttnFwdSm90INS1_25CollectiveMainloopFwdSm90ILi2EN4cute5tupleIJNS5_1CILi1EEES8_S8_EEENS6_IJNS7_ILi128EEENS7_ILi160EEENS7_ILi192EEEEEELi128ENS_12float_e4m3_tEfNS_4arch4Sm90ELb1ELb0ELb0ELb0ELb0ELb0ELb0ELb1ELb1ELb0ELb0ELb0EEENS1_21CollectiveEpilogueFwdINS6_IJSA_SA_SB_EEES9_NS_10bfloat16_tESG_Li256ELb0ELb0ELb0ELb1EEENS1_30DynamicPersistentTileSchedulerILi256ELi128ELb0ELb0ELb1EEEEEEEEEvNT_6ParamsE)
        /*004c*/ 	.short	0x0380
        /*004e*/ 	.short	0x0b80


	//----- nvinfo : EIATTR_SW_WAR
	.align		4
.L_164:
        /*0050*/ 	.byte	0x04, 0x36
        /*0052*/ 	.short	(.L_166 - .L_165)
.L_165:
        /*0054*/ 	.word	0x00000008
.L_166:


//--------------------- .nv.info._ZN7cutlass13device_kernelIN5flash11enable_sm90INS1_16FlashAttnFwdSm90INS1_25CollectiveMainloopFwdSm90ILi2EN4cute5tupleIJNS5_1CILi1EEES8_S8_EEENS6_IJNS7_ILi128EEENS7_ILi160EEENS7_ILi192EEEEEELi128ENS_12float_e4m3_tEfNS_4arch4Sm90ELb1ELb0ELb0ELb1ELb0ELb0ELb0ELb1ELb1ELb0ELb0ELb0EEENS1_21CollectiveEpilogueFwdINS6_IJSA_SA_SB_EEES9_NS_10bfloat16_tESG_Li256ELb1ELb0ELb0ELb1EEENS1_36VarlenDynamicPersistentTileSchedulerILi128ELi160ELi256ELi128ELb0ELb0ELb1ELb1ELb1ELb1EEEEEEEEEvNT_6ParamsE --------------------------
	.section	.nv.info._ZN7cutlass13device_kernelIN5flash11enable_sm90INS1_16FlashAttnFwdSm90INS1_25CollectiveMainloopFwdSm90ILi2EN4cute5tupleIJNS5_1CILi1EEES8_S8_EEENS6_IJNS7_ILi128EEENS7_ILi160EEENS7_ILi192EEEEEELi128ENS_12float_e4m3_tEfNS_4arch4Sm90ELb1ELb0ELb0ELb1ELb0ELb0ELb0ELb1ELb1ELb0ELb0ELb0EEENS1_21CollectiveEpilogueFwdINS6_IJSA_SA_SB_EEES9_NS_10bfloat16_tESG_Li256ELb1ELb0ELb0ELb1EEENS1_36VarlenDynamicPersistentTileSchedulerILi128ELi160ELi256ELi128ELb0ELb0ELb1ELb1ELb1ELb1EEEEEEEEEvNT_6ParamsE,"",@"SHT_CUDA_INFO"
	.sectionflags	@""
	.align	4


	//----- nvinfo : EIATTR_CUDA_API_VERSION
	.align		4
        /*0000*/ 	.byte	0x04, 0x37
        /*0002*/ 	.short	(.L_168 - .L_167)
.L_167:
        /*0004*/ 	.word	0x00000082


	//----- nvinfo : EIATTR_KPARAM_INFO
	.align		4
.L_168:
        /*0008*/ 	.byte	0x04, 0x17
        /*000a*/ 	.short	(.L_170 - .L_169)
.L_169:
        /*000c*/ 	.word	0x00000000
        /*0010*/ 	.short	0x0000
        /*0012*/ 	.short	0x0000
        /*0014*/ 	.byte	0x00, 0xf0, 0x01, 0x28


	//----- nvinfo : EIATTR_SPARSE_MMA_MASK
	.align		4
.L_170:
        /*0018*/ 	.byte	0x03, 0x50
        /*001a*/ 	.short	0x0000


	//----- nvinfo : EIATTR_MAXREG_COUNT
	.align		4
        /*001c*/ 	.byte	0x03, 0x1b
        /*001e*/ 	.short	0x00a8


	//----- nvinfo : EIATTR_MERCURY_ISA_VERSION
	.align		4
        /*0020*/ 	.byte	0x03, 0x5f
        /*0022*/ 	.short	0x0101


	//----- nvinfo : EIATTR_VRC_CTA_INIT_COUNT
	.align		4
        /*0024*/ 	.byte	0x02, 0x4a
	.zero		1
	.zero		1


	//----- nvinfo : EIATTR_EXIT_INSTR_OFFSETS
	.align		4
        /*0028*/ 	.byte	0x04, 0x1c
        /*002a*/ 	.short	(.L_172 - .L_171)


	//   ....[0]....
.L_171:
        /*002c*/ 	.word	0x00000010


	//----- nvinfo : EIATTR_MAX_THREADS
	.align		4
.L_172:
        /*0030*/ 	.byte	0x04, 0x05
        /*0032*/ 	.short	(.L_174 - .L_173)
.L_173:
        /*0034*/ 	.word	0x00000180
        /*0038*/ 	.word	0x00000001
        /*003c*/ 	.word	0x00000001


	//----- nvinfo : EIATTR_CBANK_PARAM_SIZE
	.align		4
.L_174:
        /*0040*/ 	.byte	0x03, 0x19
        /*0042*/ 	.short	0x0a00


	//----- nvinfo : EIATTR_PARAM_CBANK
	.align		4
        /*0044*/ 	.byte	0x04, 0x0a
        /*0046*/ 	.short	(.L_176 - .L_175)
	.align		4
.L_175:
        /*0048*/ 	.word	index@(.nv.constant0._ZN7cutlass13device_kernelIN5flash11enable_sm90INS1_16FlashAttnFwdSm90INS1_25CollectiveMainloopFwdSm90ILi2EN4cute5tupleIJNS5_1CILi1EEES8_S8_EEENS6_IJNS7_ILi128EEENS7_ILi160EEENS7_ILi192EEEEEELi128ENS_12float_e4m3_tEfNS_4arch4Sm90ELb1ELb0ELb0ELb1ELb0ELb0ELb0ELb1ELb1ELb0ELb0ELb0EEENS1_21CollectiveEpilogueFwdINS6_IJSA_SA_SB_EEES9_NS_10bfloat16_tESG_Li256ELb1ELb0ELb0ELb1EEENS1_36VarlenDynamicPersistentTileSchedulerILi128ELi160ELi256ELi128ELb0ELb0ELb1ELb1ELb1ELb1EEEEEEEEEvNT_6ParamsE)
        /*004c*/ 	.short	0x0380
        /*004e*/ 	.short	0x0a00


	//----- nvinfo : EIATTR_SW_WAR
	.align		4
.L_176:
        /*0050*/ 	.byte	0x04, 0x36
        /*0052*/ 	.short	(.L_178 - .L_177)
.L_177:
        /*0054*/ 	.word	0x00000008
.L_178:


//--------------------- .nv.info._ZN7cutlass13device_kernelIN5flash11enable_sm90INS1_16FlashAttnFwdSm90INS1_25CollectiveMainloopFwdSm90ILi2EN4cute5tupleIJNS5_1CILi1EEES8_S8_EEENS6_IJNS7_ILi128EEENS7_ILi160EEENS7_ILi192EEEEEELi128ENS_12float_e4m3_tEfNS_4arch4Sm90ELb1ELb0ELb0ELb1ELb0ELb1ELb0ELb1ELb1ELb0ELb0ELb0EEENS1_21CollectiveEpilogueFwdINS6_IJSA_SA_SB_EEES9_NS_10bfloat16_tESG_Li256ELb1ELb0ELb0ELb1EEENS1_36VarlenDynamicPersistentTileSchedulerILi128ELi160ELi256ELi128ELb0ELb0ELb1ELb1ELb1ELb1EEEEEEEEEvNT_6ParamsE --------------------------
	.section	.nv.info._ZN7cutlass13device_kernelIN5flash11enable_sm90INS1_16FlashAttnFwdSm90INS1_25CollectiveMainloopFwdSm90ILi2EN4cute5tupleIJNS5_1CILi1EEES8_S8_EEENS6_IJNS7_ILi128EEENS7_ILi160EEENS7_ILi192EEEEEELi128ENS_12float_e4m3_tEfNS_4arch4Sm90ELb1ELb0ELb0ELb1ELb0ELb1ELb0ELb1ELb1ELb0ELb0ELb0EEENS1_21CollectiveEpilogueFwdINS6_IJSA_SA_SB_EEES9_NS_10bfloat16_tESG_Li256ELb1ELb0ELb0ELb1EEENS1_36VarlenDynamicPersistentTileSchedulerILi128ELi160ELi256ELi128ELb0ELb0ELb1ELb1ELb1ELb1EEEEEEEEEvNT_6ParamsE,"",@"SHT_CUDA_INFO"
	.sectionflags	@""
	.align	4


	//----- nvinfo : EIATTR_CUDA_API_VERSION
	.align		4
        /*0000*/ 	.byte	0x04, 0x37
        /*0002*/ 	.short	(.L_180 - .L_179)
.L_179:
        /*0004*/ 	.word	0x00000082


	//----- nvinfo : EIATTR_KPARAM_INFO
	.align		4
.L_180:
        /*0008*/ 	.byte	0x04, 0x17
        /*000a*/ 	.short	(.L_182 - .L_181)
.L_181:
        /*000c*/ 	.word	0x00000000
        /*0010*/ 	.short	0x0000
        /*0012*/ 	.short	0x0000
        /*0014*/ 	.byte	0x00, 0xf0, 0x01, 0x28


	//----- nvinfo : EIATTR_SPARSE_MMA_MASK
	.align		4
.L_182:
        /*0018*/ 	.byte	0x03, 0x50
        /*001a*/ 	.short	0x0000


	//----- nvinfo : EIATTR_MAXREG_COUNT
	.align		4
        /*001c*/ 	.byte	0x03, 0x1b
        /*001e*/ 	.short	0x00a8


	//----- nvinfo : EIATTR_MERCURY_ISA_VERSION
	.align		4
        /*0020*/ 	.byte	0x03, 0x5f
        /*0022*/ 	.short	0x0101


	//----- nvinfo : EIATTR_VRC_CTA_INIT_COUNT
	.align		4
        /*0024*/ 	.byte	0x02, 0x4a
	.zero		1
	.zero		1


	//----- nvinfo : EIATTR_EXIT_INSTR_OFFSETS
	.align		4
        /*0028*/ 	.byte	0x04, 0x1c
        /*002a*/ 	.short	(.L_184 - .L_183)


	//   ....[0]....
.L_183:
        /*002c*/ 	.word	0x00000010


	//----- nvinfo : EIATTR_MAX_THREADS
	.align		4
.L_184:
        /*0030*/ 	.byte	0x04, 0x05
        /*0032*/ 	.short	(.L_186 - .L_185)
.L_185:
        /*0034*/ 	.word	0x00000180
        /*0038*/ 	.word	0x00000001
        /*003c*/ 	.word	0x00000001


	//----- nvinfo : EIATTR_CBANK_PARAM_SIZE
	.align		4
.L_186:
        /*0040*/ 	.byte	0x03, 0x19
        /*0042*/ 	.short	0x0a00


	//----- nvinfo : EIATTR_PARAM_CBANK
	.align		4
        /*0044*/ 	.byte	0x04, 0x0a
        /*0046*/ 	.short	(.L_188 - .L_187)
	.align		4
.L_187:
        /*0048*/ 	.word	index@(.nv.constant0._ZN7cutlass13device_kernelIN5flash11enable_sm90INS1_16FlashAttnFwdSm90INS1_25CollectiveMainloopFwdSm90ILi2EN4cute5tupleIJNS5_1CILi1EEES8_S8_EEENS6_IJNS7_ILi128EEENS7_ILi160EEENS7_ILi192EEEEEELi128ENS_12float_e4m3_tEfNS_4arch4Sm90ELb1ELb0ELb0ELb1ELb0ELb1ELb0ELb1ELb1ELb0ELb0ELb0EEENS1_21CollectiveEpilogueFwdINS6_IJSA_SA_SB_EEES9_NS_10bfloat16_tESG_Li256ELb1ELb0ELb0ELb1EEENS1_36VarlenDynamicPersistentTileSchedulerILi128ELi160ELi256ELi128ELb0ELb0ELb1ELb1ELb1ELb1EEEEEEEEEvNT_6ParamsE)
        /*004c*/ 	.short	0x0380
        /*004e*/ 	.short	0x0a00


	//----- nvinfo : EIATTR_SW_WAR
	.align		4
.L_188:
        /*0050*/ 	.byte	0x04, 0x36
        /*0052*/ 	.short	(.L_190 - .L_189)
.L_189:
        /*0054*/ 	.word	0x00000008
.L_190:


//--------------------- .nv.callgraph             --------------------------
	.section	.nv.callgraph,"",@"SHT_CUDA_CALLGRAPH"
	.align	4
	.sectionentsize	8
	.align		4
        /*0000*/ 	.word	0x00000000
	.align		4
        /*0004*/ 	.word	0xffffffff
	.align		4
        /*0008*/ 	.word	0x00000000
	.align		4
        /*000c*/ 	.word	0xfffffffe
	.align		4
        /*0010*/ 	.word	0x00000000
	.align		4
        /*0014*/ 	.word	0xfffffffd
	.align		4
        /*0018*/ 	.word	0x00000000
	.align		4
        /*001c*/ 	.word	0xfffffffc


//--------------------- .nv.constant4             --------------------------
	.section	.nv.constant4,"a",@progbits
	.align	8
	.align		8
.nv.constant4:
        /*0000*/ 	.dword	_ZN70_INTERNAL_b005bac4_34_flash_fwd_hdim192_128_e4m3_sm90_cu_f3e6f9ee_31644cuda3std3__45__cpo5beginE
	.align		8
        /*0008*/ 	.dword	_ZN70_INTERNAL_b005bac4_34_flash_fwd_hdim192_128_e4m3_sm90_cu_f3e6f9ee_31644cuda3std3__45__cpo3endE
	.align		8
        /*0010*/ 	.dword	_ZN70_INTERNAL_b005bac4_34_flash_fwd_hdim192_128_e4m3_sm90_cu_f3e6f9ee_31644cuda3std3__45__cpo6cbeginE
	.align		8
        /*0018*/ 	.dword	_ZN70_INTERNAL_b005bac4_34_flash_fwd_hdim192_128_e4m3_sm90_cu_f3e6f9ee_31644cuda3std3__45__cpo4cendE
	.align		8
        /*0020*/ 	.dword	_ZN70_INTERNAL_b005bac4_34_flash_fwd_hdim192_128_e4m3_sm90_cu_f3e6f9ee_31644cuda3std3__472_GLOBAL__N__b005bac4_34_flash_fwd_hdim192_128_e4m3_sm90_cu_f3e6f9ee_31646ignoreE
	.align		8
        /*0028*/ 	.dword	_ZN70_INTERNAL_b005bac4_34_flash_fwd_hdim192_128_e4m3_sm90_cu_f3e6f9ee_31644cuda3std3__419piecewise_constructE
	.align		8
        /*0030*/ 	.dword	_ZN70_INTERNAL_b005bac4_34_flash_fwd_hdim192_128_e4m3_sm90_cu_f3e6f9ee_31644cuda3std3__48in_placeE
	.align		8
        /*0038*/ 	.dword	_ZN70_INTERNAL_b005bac4_34_flash_fwd_hdim192_128_e4m3_sm90_cu_f3e6f9ee_31644cuda3std6ranges3__45__cpo4swapE
	.align		8
        /*0040*/ 	.dword	_ZN70_INTERNAL_b005bac4_34_flash_fwd_hdim192_128_e4m3_sm90_cu_f3e6f9ee_31644cuda3std6ranges3__45__cpo9iter_moveE
	.align		8
        /*0048*/ 	.dword	_ZN70_INTERNAL_b005bac4_34_flash_fwd_hdim192_128_e4m3_sm90_cu_f3e6f9ee_31644cute7productE
	.align		8
        /*0050*/ 	.dword	_ZN70_INTERNAL_b005bac4_34_flash_fwd_hdim192_128_e4m3_sm90_cu_f3e6f9ee_31644cute1_E


//--------------------- .text._ZN7cutlass13device_kernelIN5flash11enable_sm90INS1_16FlashAttnFwdSm90INS1_25CollectiveMainloopFwdSm90ILi2EN4cute5tupleIJNS5_1CILi1EEES8_S8_EEENS6_IJNS7_ILi128EEENS7_ILi160EEENS7_ILi192EEEEEELi128ENS_12float_e4m3_tEfNS_4arch4Sm90ELb0ELb0ELb0ELb0ELb0ELb0ELb0ELb1ELb1ELb0ELb0ELb0EEENS1_21CollectiveEpilogueFwdINS6_IJSA_SA_SB_EEES9_NS_10bfloat16_tESG_Li256ELb0ELb0ELb0ELb1EEENS1_29StaticPersistentTileSchedulerILb0EEEEEEEEEvNT_6ParamsE --------------------------
	.section	.text._ZN7cutlass13device_kernelIN5flash11enable_sm90INS1_16FlashAttnFwdSm90INS1_25CollectiveMainloopFwdSm90ILi2EN4cute5tupleIJNS5_1CILi1EEES8_S8_EEENS6_IJNS7_ILi128EEENS7_ILi160EEENS7_ILi192EEEEEELi128ENS_12float_e4m3_tEfNS_4arch4Sm90ELb0ELb0ELb0ELb0ELb0ELb0ELb0ELb1ELb1ELb0ELb0ELb0EEENS1_21CollectiveEpilogueFwdINS6_IJSA_SA_SB_EEES9_NS_10bfloat16_tESG_Li256ELb0ELb0ELb0ELb1EEENS1_29StaticPersistentTileSchedulerILb0EEEEEEEEEvNT_6ParamsE,"ax",@progbits
	.align	128
.text._ZN7cutlass13device_kernelIN5flash11enable_sm90INS1_16FlashAttnFwdSm90INS1_25CollectiveMainloopFwdSm90ILi2EN4cute5tupleIJNS5_1CILi1EEES8_S8_EEENS6_IJNS7_ILi128EEENS7_ILi160EEENS7_ILi192EEEEEELi128ENS_12float_e4m3_tEfNS_4arch4Sm90ELb0ELb0ELb0ELb0ELb0ELb0ELb0ELb1ELb1ELb0ELb0ELb0EEENS1_21CollectiveEpilogueFwdINS6_IJSA_SA_SB_EEES9_NS_10bfloat16_tESG_Li256ELb0ELb0ELb0ELb1EEENS1_29StaticPersistentTileSchedulerILb0EEEEEEEEEvNT_6ParamsE:
        .type           _ZN7cutlass13device_kernelIN5flash11enable_sm90INS1_16FlashAttnFwdSm90INS1_25CollectiveMainloopFwdSm90ILi2EN4cute5tupleIJNS5_1CILi1EEES8_S8_EEENS6_IJNS7_ILi128EEENS7_ILi160EEENS7_ILi192EEEEEELi128ENS_12float_e4m3_tEfNS_4arch4Sm90ELb0ELb0ELb0ELb0ELb0ELb0ELb0ELb1ELb1ELb0ELb0ELb0EEENS1_21CollectiveEpilogueFwdINS6_IJSA_SA_SB_EEES9_NS_10bfloat16_tESG_Li256ELb0ELb0ELb0ELb1EEENS1_29StaticPersistentTileSchedulerILb0EEEEEEEEEvNT_6ParamsE,@function
        .size           _ZN7cutlass13device_kernelIN5flash11enable_sm90INS1_16FlashAttnFwdSm90INS1_25CollectiveMainloopFwdSm90ILi2EN4cute5tupleIJNS5_1CILi1EEES8_S8_EEENS6_IJNS7_ILi128EEENS7_ILi160EEENS7_ILi192EEEEEELi128ENS_12float_e4m3_tEfNS_4arch4Sm90ELb0ELb0ELb0ELb0ELb0ELb0ELb0ELb1ELb1ELb0ELb0ELb0EEENS1_21CollectiveEpilogueFwdINS6_IJSA_SA_SB_EEES9_NS_10bfloat16_tESG_Li256ELb0ELb0ELb0ELb1EEENS1_29StaticPersistentTileSchedulerILb0EEEEEEEEEvNT_6ParamsE,(.L_x_10 - _ZN7cutlass13device_kernelIN5flash11enable_sm90INS1_16FlashAttnFwdSm90INS1_25CollectiveMainloopFwdSm90ILi2EN4cute5tupleIJNS5_1CILi1EEES8_S8_EEENS6_IJNS7_ILi128EEENS7_ILi160EEENS7_ILi192EEEEEELi128ENS_12float_e4m3_tEfNS_4arch4Sm90ELb0ELb0ELb0ELb0ELb0ELb0ELb0ELb1ELb1ELb0ELb0ELb0EEENS1_21CollectiveEpilogueFwdINS6_IJSA_SA_SB_EEES9_NS_10bfloat16_tESG_Li256ELb0ELb0ELb0ELb1EEENS1_29StaticPersistentTileSchedulerILb0EEEEEEEEEvNT_6ParamsE)
        .other          _ZN7cutlass13device_kernelIN5flash11enable_sm90INS1_16FlashAttnFwdSm90INS1_25CollectiveMainloopFwdSm90ILi2EN4cute5tupleIJNS5_1CILi1EEES8_S8_EEENS6_IJNS7_ILi128EEENS7_ILi160EEENS7_ILi192EEEEEELi128ENS_12float_e4m3_tEfNS_4arch4Sm90ELb0ELb0ELb0ELb0ELb0ELb0ELb0ELb1ELb1ELb0ELb0ELb0EEENS1_21CollectiveEpilogueFwdINS6_IJSA_SA_SB_EEES9_NS_10bfloat16_tESG_Li256ELb0ELb0ELb0ELb1EEENS1_29StaticPersistentTileSchedulerILb0EEEEEEEEEvNT_6ParamsE,@"STO_CUDA_ENTRY STV_DEFAULT"
_ZN7cutlass13device_kernelIN5flash11enable_sm90INS1_16FlashAttnFwdSm90INS1_25CollectiveMainloopFwdSm90ILi2EN4cute5tupleIJNS5_1CILi1EEES8_S8_EEENS6_IJNS7_ILi128EEENS7_ILi160EEENS7_ILi192EEEEEELi128ENS_12float_e4m3_tEfNS_4arch4Sm90ELb0ELb0ELb0ELb0ELb0ELb0ELb0ELb1ELb1ELb0ELb0ELb0EEENS1_21CollectiveEpilogueFwdINS6_IJSA_SA_SB_EEES9_NS_10bfloat16_tESG_Li256ELb0ELb0ELb0ELb1EEENS1_29StaticPersistentTileSchedulerILb0EEEEEEEEEvNT_6ParamsE:
[----:B------:R-:W-:Y:S01]  /*0000*/  LDC R1, c[0x0][0x37c] ;  /* 0x0000df00ff017b82 */ /* 0x000fe20000000800 */
[----:B------:R-:W-:Y:S05]  /*0010*/  EXIT ;  /* 0x000000000000794d */ /* 0x000fea0003800000 */
.L_x_0:
[----:B------:R-:W-:-:S00]  /*0020*/  BRA `(.L_x_0) ;  /* 0xfffffffc00fc7947 */ /* 0x000fc0000383ffff */
[----:B------:R-:W-:-:S00]  /*0030*/  NOP ;  /* 0x0000000000007918 */ /* 0x000fc00000000000 */
        /* <DEDUP_REMOVED lines=12> */
.L_x_10:


//--------------------- .text._ZN7cutlass13device_kernelIN5flash11enable_sm90INS1_16FlashAttnFwdSm90INS1_25CollectiveMainloopFwdSm90ILi2EN4cute5tupleIJNS5_1CILi2EEENS7_ILi1EEES9_EEENS6_IJNS7_ILi128EEENS7_ILi160EEENS7_ILi192EEEEEELi128ENS_12float_e4m3_tEfNS_4arch4Sm90ELb0ELb0ELb0ELb0ELb0ELb0ELb0ELb1ELb1ELb0ELb0ELb0EEENS1_21CollectiveEpilogueFwdINS6_IJSB_SB_SC_EEESA_NS_10bfloat16_tESH_Li256ELb0ELb0ELb0ELb1EEENS1_29StaticPersistentTileSchedulerILb0EEEEEEEEEvNT_6ParamsE --------------------------
	.section	.text._ZN7cutlass13device_kernelIN5flash11enable_sm90INS1_16FlashAttnFwdSm90INS1_25CollectiveMainloopFwdSm90ILi2EN4cute5tupleIJNS5_1CILi2EEENS7_ILi1EEES9_EEENS6_IJNS7_ILi128EEENS7_ILi160EEENS7_ILi192EEEEEELi128ENS_12float_e4m3_tEfNS_4arch4Sm90ELb0ELb0ELb0ELb0ELb0ELb0ELb0ELb1ELb1ELb0ELb0ELb0EEENS1_21CollectiveEpilogueFwdINS6_IJSB_SB_SC_EEESA_NS_10bfloat16_tESH_Li256ELb0ELb0ELb0ELb1EEENS1_29StaticPersistentTileSchedulerILb0EEEEEEEEEvNT_6ParamsE,"ax",@progbits
	.align	128
.text._ZN7cutlass13device_kernelIN5flash11enable_sm90INS1_16FlashAttnFwdSm90INS1_25CollectiveMainloopFwdSm90ILi2EN4cute5tupleIJNS5_1CILi2EEENS7_ILi1EEES9_EEENS6_IJNS7_ILi128EEENS7_ILi160EEENS7_ILi192EEEEEELi128ENS_12float_e4m3_tEfNS_4arch4Sm90ELb0ELb0ELb0ELb0ELb0ELb0ELb0ELb1ELb1ELb0ELb0ELb0EEENS1_21CollectiveEpilogueFwdINS6_IJSB_SB_SC_EEESA_NS_10bfloat16_tESH_Li256ELb0ELb0ELb0ELb1EEENS1_29StaticPersistentTileSchedulerILb0EEEEEEEEEvNT_6ParamsE:
        .type           _ZN7cutlass13device_kernelIN5flash11enable_sm90INS1_16FlashAttnFwdSm90INS1_25CollectiveMainloopFwdSm90ILi2EN4cute5tupleIJNS5_1CILi2EEENS7_ILi1EEES9_EEENS6_IJNS7_ILi128EEENS7_ILi160EEENS7_ILi192EEEEEELi128ENS_12float_e4m3_tEfNS_4arch4Sm90ELb0ELb0ELb0ELb0ELb0ELb0ELb0ELb1ELb1ELb0ELb0ELb0EEENS1_21CollectiveEpilogueFwdINS6_IJSB_SB_SC_EEESA_NS_10bfloat16_tESH_Li256ELb0ELb0ELb0ELb1EEENS1_29StaticPersistentTileSchedulerILb0EEEEEEEEEvNT_6ParamsE,@function
        .size           _ZN7cutlass13device_kernelIN5flash11enable_sm90INS1_16FlashAttnFwdSm90INS1_25CollectiveMainloopFwdSm90ILi2EN4cute5tupleIJNS5_1CILi2EEENS7_ILi1EEES9_EEENS6_IJNS7_ILi128EEENS7_ILi160EEENS7_ILi192EEEEEELi128ENS_12float_e4m3_tEfNS_4arch4Sm90ELb0ELb0ELb0ELb0ELb0ELb0ELb0ELb1ELb1ELb0ELb0ELb0EEENS1_21CollectiveEpilogueFwdINS6_IJSB_SB_SC_EEESA_NS_10bfloat16_tESH_Li256ELb0ELb0ELb0ELb1EEENS1_29StaticPersistentTileSchedulerILb0EEEEEEEEEvNT_6ParamsE,(.L_x_11 - _ZN7cutlass13device_kernelIN5flash11enable_sm90INS1_16FlashAttnFwdSm90INS1_25CollectiveMainloopFwdSm90ILi2EN4cute5tupleIJNS5_1CILi2EEENS7_ILi1EEES9_EEENS6_IJNS7_ILi128EEENS7_ILi160EEENS7_ILi192EEEEEELi128ENS_12float_e4m3_tEfNS_4arch4Sm90ELb0ELb0ELb0ELb0ELb0ELb0ELb0ELb1ELb1ELb0ELb0ELb0EEENS1_21CollectiveEpilogueFwdINS6_IJSB_SB_SC_EEESA_NS_10bfloat16_tESH_Li256ELb0ELb0ELb0ELb1EEENS1_29StaticPersistentTileSchedulerILb0EEEEEEEEEvNT_6ParamsE)
        .other          _ZN7cutlass13device_kernelIN5flash11enable_sm90INS1_16FlashAttnFwdSm90INS1_25CollectiveMainloopFwdSm90ILi2EN4cute5tupleIJNS5_1CILi2EEENS7_ILi1EEES9_EEENS6_IJNS7_ILi128EEENS7_ILi160EEENS7_ILi192EEEEEELi128ENS_12float_e4m3_tEfNS_4arch4Sm90ELb0ELb0ELb0ELb0ELb0ELb0ELb0ELb1ELb1ELb0ELb0ELb0EEENS1_21CollectiveEpilogueFwdINS6_IJSB_SB_SC_EEESA_NS_10bfloat16_tESH_Li256ELb0ELb0ELb0ELb1EEENS1_29StaticPersistentTileSchedulerILb0EEEEEEEEEvNT_6ParamsE,@"STO_CUDA_ENTRY STV_DEFAULT"
_ZN7cutlass13device_kernelIN5flash11enable_sm90INS1_16FlashAttnFwdSm90INS1_25CollectiveMainloopFwdSm90ILi2EN4cute5tupleIJNS5_1CILi2EEENS7_ILi1EEES9_EEENS6_IJNS7_ILi128EEENS7_ILi160EEENS7_ILi192EEEEEELi128ENS_12float_e4m3_tEfNS_4arch4Sm90ELb0ELb0ELb0ELb0ELb0ELb0ELb0ELb1ELb1ELb0ELb0ELb0EEENS1_21CollectiveEpilogueFwdINS6_IJSB_SB_SC_EEESA_NS_10bfloat16_tESH_Li256ELb0ELb0ELb0ELb1EEENS1_29StaticPersistentTileSchedulerILb0EEEEEEEEEvNT_6ParamsE:
[----:B------:R-:W-:Y:S01]  /*0000*/  LDC R1, c[0x0][0x37c] ;  /* 0x0000df00ff017b82 */ /* 0x000fe20000000800 */
[----:B------:R-:W-:Y:S05]  /*0010*/  EXIT ;  /* 0x000000000000794d */ /* 0x000fea0003800000 */
.L_x_1:
        /* <DEDUP_REMOVED lines=14> */
.L_x_11:


//--------------------- .text._ZN7cutlass13device_kernelIN5flash11enable_sm90INS1_16FlashAttnFwdSm90INS1_25CollectiveMainloopFwdSm90ILi2EN4cute5tupleIJNS5_1CILi1EEES8_S8_EEENS6_IJNS7_ILi128EEENS7_ILi160EEENS7_ILi192EEEEEELi128ENS_12float_e4m3_tEfNS_4arch4Sm90ELb0ELb0ELb0ELb1ELb0ELb0ELb0ELb1ELb1ELb0ELb0ELb0EEENS1_21CollectiveEpilogueFwdINS6_IJSA_SA_SB_EEES9_NS_10bfloat16_tESG_Li256ELb1ELb0ELb0ELb1EEENS1_36VarlenDynamicPersistentTileSchedulerILi128ELi160ELi256ELi128ELb0ELb0ELb1ELb0ELb1ELb1EEEEEEEEEvNT_6ParamsE --------------------------
	.section	.text._ZN7cutlass13device_kernelIN5flash11enable_sm90INS1_16FlashAttnFwdSm90INS1_25CollectiveMainloopFwdSm90ILi2EN4cute5tupleIJNS5_1CILi1EEES8_S8_EEENS6_IJNS7_ILi128EEENS7_ILi160EEENS7_ILi192EEEEEELi128ENS_12float_e4m3_tEfNS_4arch4Sm90ELb0ELb0ELb0ELb1ELb0ELb0ELb0ELb1ELb1ELb0ELb0ELb0EEENS1_21CollectiveEpilogueFwdINS6_IJSA_SA_SB_EEES9_NS_10bfloat16_tESG_Li256ELb1ELb0ELb0ELb1EEENS1_36VarlenDynamicPersistentTileSchedulerILi128ELi160ELi256ELi128ELb0ELb0ELb1ELb0ELb1ELb1EEEEEEEEEvNT_6ParamsE,"ax",@progbits
	.align	128
.text._ZN7cutlass13device_kernelIN5flash11enable_sm90INS1_16FlashAttnFwdSm90INS1_25CollectiveMainloopFwdSm90ILi2EN4cute5tupleIJNS5_1CILi1EEES8_S8_EEENS6_IJNS7_ILi128EEENS7_ILi160EEENS7_ILi192EEEEEELi128ENS_12float_e4m3_tEfNS_4arch4Sm90ELb0ELb0ELb0ELb1ELb0ELb0ELb0ELb1ELb1ELb0ELb0ELb0EEENS1_21CollectiveEpilogueFwdINS6_IJSA_SA_SB_EEES9_NS_10bfloat16_tESG_Li256ELb1ELb0ELb0ELb1EEENS1_36VarlenDynamicPersistentTileSchedulerILi128ELi160ELi256ELi128ELb0ELb0ELb1ELb0ELb1ELb1EEEEEEEEEvNT_6ParamsE:
        .type           _ZN7cutlass13device_kernelIN5flash11enable_sm90INS1_16FlashAttnFwdSm90INS1_25CollectiveMainloopFwdSm90ILi2EN4cute5tupleIJNS5_1CILi1EEES8_S8_EEENS6_IJNS7_ILi128EEENS7_ILi160EEENS7_ILi192EEEEEELi128ENS_12float_e4m3_tEfNS_4arch4Sm90ELb0ELb0ELb0ELb1ELb0ELb0ELb0ELb1ELb1ELb0ELb0ELb0EEENS1_21CollectiveEpilogueFwdINS6_IJSA_SA_SB_EEES9_NS_10bfloat16_tESG_Li256ELb1ELb0ELb0ELb1EEENS1_36VarlenDynamicPersistentTileSchedulerILi128ELi160ELi256ELi128ELb0ELb0ELb1ELb0ELb1ELb1EEEEEEEEEvNT_6ParamsE,@function
        .size           _ZN7cutlass13device_kernelIN5flash11enable_sm90INS1_16FlashAttnFwdSm90INS1_25CollectiveMainloopFwdSm90ILi2EN4cute5tupleIJNS5_1CILi1EEES8_S8_EEENS6_IJNS7_ILi128EEENS7_ILi160EEENS7_ILi192EEEEEELi128ENS_12float_e4m3_tEfNS_4arch4Sm90ELb0ELb0ELb0ELb1ELb0ELb0ELb0ELb1ELb1ELb0ELb0ELb0EEENS1_21CollectiveEpilogueFwdINS6_IJSA_SA_SB_EEES9_NS_10bfloat16_tESG_Li256ELb1ELb0ELb0ELb1EEENS1_36VarlenDynamicPersistentTileSchedulerILi128ELi160ELi256ELi128ELb0ELb0ELb1ELb0ELb1ELb1EEEEEEEEEvNT_6ParamsE,(.L_x_12 - _ZN7cutlass13device_kernelIN5flash11enable_sm90INS1_16FlashAttnFwdSm90INS1_25CollectiveMainloopFwdSm90ILi2EN4cute5tupleIJNS5_1CILi1EEES8_S8_EEENS6_IJNS7_ILi128EEENS7_ILi160EEENS7_ILi192EEEEEELi128ENS_12float_e4m3_tEfNS_4arch4Sm90ELb0ELb0ELb0ELb1ELb0ELb0ELb0ELb1ELb1ELb0ELb0ELb0EEENS1_21CollectiveEpilogueFwdINS6_IJSA_SA_SB_EEES9_NS_10bfloat16_tESG_Li256ELb1ELb0ELb0ELb1EEENS1_36VarlenDynamicPersistentTileSchedulerILi128ELi160ELi256ELi128ELb0ELb0ELb1ELb0ELb1ELb1EEEEEEEEEvNT_6ParamsE)
        .other          _ZN7cutlass13device_kernelIN5flash11enable_sm90INS1_16FlashAttnFwdSm90INS1_25CollectiveMainloopFwdSm90ILi2EN4cute5tupleIJNS5_1CILi1EEES8_S8_EEENS6_IJNS7_ILi128EEENS7_ILi160EEENS7_ILi192EEEEEELi128ENS_12float_e4m3_tEfNS_4arch4Sm90ELb0ELb0ELb0ELb1ELb0ELb0ELb0ELb1ELb1ELb0ELb0ELb0EEENS1_21CollectiveEpilogueFwdINS6_IJSA_SA_SB_EEES9_NS_10bfloat16_tESG_Li256ELb1ELb0ELb0ELb1EEENS1_36VarlenDynamicPersistentTileSchedulerILi128ELi160ELi256ELi128ELb0ELb0ELb1ELb0ELb1ELb1EEEEEEEEEvNT_6ParamsE,@"STO_CUDA_ENTRY STV_DEFAULT"
_ZN7cutlass13device_kernelIN5flash11enable_sm90INS1_16FlashAttnFwdSm90INS1_25CollectiveMainloopFwdSm90ILi2EN4cute5tupleIJNS5_1CILi1EEES8_S8_EEENS6_IJNS7_ILi128EEENS7_ILi160EEENS7_ILi192EEEEEELi128ENS_12float_e4m3_tEfNS_4arch4Sm90ELb0ELb0ELb0ELb1ELb0ELb0ELb0ELb1ELb1ELb0ELb0ELb0EEENS1_21CollectiveEpilogueFwdINS6_IJSA_SA_SB_EEES9_NS_10bfloat16_tESG_Li256ELb1ELb0ELb0ELb1EEENS1_36VarlenDynamicPersistentTileSchedulerILi128ELi160ELi256ELi128ELb0ELb0ELb1ELb0ELb1ELb1EEEEEEEEEvNT_6ParamsE:
[----:B------:R-:W-:Y:S01]  /*0000*/  LDC R1, c[0x0][0x37c] ;  /* 0x0000df00ff017b82 */ /* 0x000fe20000000800 */
[----:B------:R-:W-:Y:S05]  /*0010*/  EXIT ;  /* 0x000000000000794d */ /* 0x000fea0003800000 */
.L_x_2:
        /* <DEDUP_REMOVED lines=14> */
.L_x_12:


//--------------------- .text._ZN7cutlass13device_kernelIN5flash11enable_sm90INS1_16FlashAttnFwdSm90INS1_25CollectiveMainloopFwdSm90ILi2EN4cute5tupleIJNS5_1CILi1EEES8_S8_EEENS6_IJNS7_ILi128EEENS7_ILi160EEENS7_ILi192EEEEEELi128ENS_12float_e4m3_tEfNS_4arch4Sm90ELb0ELb0ELb0ELb1ELb0ELb1ELb0ELb1ELb1ELb0ELb0ELb0EEENS1_21CollectiveEpilogueFwdINS6_IJSA_SA_SB_EEES9_NS_10bfloat16_tESG_Li256ELb1ELb0ELb0ELb1EEENS1_36VarlenDynamicPersistentTileSchedulerILi128ELi160ELi256ELi128ELb0ELb0ELb1ELb0ELb1ELb1EEEEEEEEEvNT_6ParamsE --------------------------
	.section	.text._ZN7cutlass13device_kernelIN5flash11enable_sm90INS1_16FlashAttnFwdSm90INS1_25CollectiveMainloopFwdSm90ILi2EN4cute5tupleIJNS5_1CILi1EEES8_S8_EEENS6_IJNS7_ILi128EEENS7_ILi160EEENS7_ILi192EEEEEELi128ENS_12float_e4m3_tEfNS_4arch4Sm90ELb0ELb0ELb0ELb1ELb0ELb1ELb0ELb1ELb1ELb0ELb0ELb0EEENS1_21CollectiveEpilogueFwdINS6_IJSA_SA_SB_EEES9_NS_10bfloat16_tESG_Li256ELb1ELb0ELb0ELb1EEENS1_36VarlenDynamicPersistentTileSchedulerILi128ELi160ELi256ELi128ELb0ELb0ELb1ELb0ELb1ELb1EEEEEEEEEvNT_6ParamsE,"ax",@progbits
	.align	128
.text._ZN7cutlass13device_kernelIN5flash11enable_sm90INS1_16FlashAttnFwdSm90INS1_25CollectiveMainloopFwdSm90ILi2EN4cute5tupleIJNS5_1CILi1EEES8_S8_EEENS6_IJNS7_ILi128EEENS7_ILi160EEENS7_ILi192EEEEEELi128ENS_12float_e4m3_tEfNS_4arch4Sm90ELb0ELb0ELb0ELb1ELb0ELb1ELb0ELb1ELb1ELb0ELb0ELb0EEENS1_21CollectiveEpilogueFwdINS6_IJSA_SA_SB_EEES9_NS_10bfloat16_tESG_Li256ELb1ELb0ELb0ELb1EEENS1_36VarlenDynamicPersistentTileSchedulerILi128ELi160ELi256ELi128ELb0ELb0ELb1ELb0ELb1ELb1EEEEEEEEEvNT_6ParamsE:
        .type           _ZN7cutlass13device_kernelIN5flash11enable_sm90INS1_16FlashAttnFwdSm90INS1_25CollectiveMainloopFwdSm90ILi2EN4cute5tupleIJNS5_1CILi1EEES8_S8_EEENS6_IJNS7_ILi128EEENS7_ILi160EEENS7_ILi192EEEEEELi128ENS_12float_e4m3_tEfNS_4arch4Sm90ELb0ELb0ELb0ELb1ELb0ELb1ELb0ELb1ELb1ELb0ELb0ELb0EEENS1_21CollectiveEpilogueFwdINS6_IJSA_SA_SB_EEES9_NS_10bfloat16_tESG_Li256ELb1ELb0ELb0ELb1EEENS1_36VarlenDynamicPersistentTileSchedulerILi128ELi160ELi256ELi128ELb0ELb0ELb1ELb0ELb1ELb1EEEEEEEEEvNT_6ParamsE,@function
        .size           _ZN7cutlass13device_kernelIN5flash11enable_sm90INS1_16FlashAttnFwdSm90INS1_25CollectiveMainloopFwdSm90ILi2EN4cute5tupleIJNS5_1CILi1EEES8_S8_EEENS6_IJNS7_ILi128EEENS7_ILi160EEENS7_ILi192EEEEEELi128ENS_12float_e4m3_tEfNS_4arch4Sm90ELb0ELb0ELb0ELb1ELb0ELb1ELb0ELb1ELb1ELb0ELb0ELb0EEENS1_21CollectiveEpilogueFwdINS6_IJSA_SA_SB_EEES9_NS_10bfloat16_tESG_Li256ELb1ELb0ELb0ELb1EEENS1_36VarlenDynamicPersistentTileSchedulerILi128ELi160ELi256ELi128ELb0ELb0ELb1ELb0ELb1ELb1EEEEEEEEEvNT_6ParamsE,(.L_x_13 - _ZN7cutlass13device_kernelIN5flash11enable_sm90INS1_16FlashAttnFwdSm90INS1_25CollectiveMainloopFwdSm90ILi2EN4cute5tupleIJNS5_1CILi1EEES8_S8_EEENS6_IJNS7_ILi128EEENS7_ILi160EEENS7_ILi192EEEEEELi128ENS_12float_e4m3_tEfNS_4arch4Sm90ELb0ELb0ELb0ELb1ELb0ELb1ELb0ELb1ELb1ELb0ELb0ELb0EEENS1_21CollectiveEpilogueFwdINS6_IJSA_SA_SB_EEES9_NS_10bfloat16_tESG_Li256ELb1ELb0ELb0ELb1EEENS1_36VarlenDynamicPersistentTileSchedulerILi128ELi160ELi256ELi128ELb0ELb0ELb1ELb0ELb1ELb1EEEEEEEEEvNT_6ParamsE)
        .other          _ZN7cutlass13device_kernelIN5flash11enable_sm90INS1_16FlashAttnFwdSm90INS1_25CollectiveMainloopFwdSm90ILi2EN4cute5tupleIJNS5_1CILi1EEES8_S8_EEENS6_IJNS7_ILi128EEENS7_ILi160EEENS7_ILi192EEEEEELi128ENS_12float_e4m3_tEfNS_4arch4Sm90ELb0ELb0ELb0ELb1ELb0ELb1ELb0ELb1ELb1ELb0ELb0ELb0EEENS1_21CollectiveEpilogueFwdINS6_IJSA_SA_SB_EEES9_NS_10bfloat16_tESG_Li256ELb1ELb0ELb0ELb1EEENS1_36VarlenDynamicPersistentTileSchedulerILi128ELi160ELi256ELi128ELb0ELb0ELb1ELb0ELb1ELb1EEEEEEEEEvNT_6ParamsE,@"STO_CUDA_ENTRY STV_DEFAULT"
_ZN7cutlass13device_kernelIN5flash11enable_sm90INS1_16FlashAttnFwdSm90INS1_25CollectiveMainloopFwdSm90ILi2EN4cute5tupleIJNS5_1CILi1EEES8_S8_EEENS6_IJNS7_ILi128EEENS7_ILi160EEENS7_ILi192EEEEEELi128ENS_12float_e4m3_tEfNS_4arch4Sm90ELb0ELb0ELb0ELb1ELb0ELb1ELb0ELb1ELb1ELb0ELb0ELb0EEENS1_21CollectiveEpilogueFwdINS6_IJSA_SA_SB_EEES9_NS_10bfloat16_tESG_Li256ELb1ELb0ELb0ELb1EEENS1_36VarlenDynamicPersistentTileSchedulerILi128ELi160ELi256ELi128ELb0ELb0ELb1ELb0ELb1ELb1EEEEEEEEEvNT_6ParamsE:
[----:B------:R-:W-:Y:S01]  /*0000*/  LDC R1, c[0x0][0x37c] ;  /* 0x0000df00ff017b82 */ /* 0x000fe20000000800 */
[----:B------:R-:W-:Y:S05]  /*0010*/  EXIT ;  /* 0x000000000000794d */ /* 0x000fea0003800000 */
.L_x_3:
        /* <DEDUP_REMOVED lines=14> */
.L_x_13:


//--------------------- .text._ZN7cutlass13device_kernelIN5flash11enable_sm90INS1_16FlashAttnFwdSm90INS1_25CollectiveMainloopFwdSm90ILi2EN4cute5tupleIJNS5_1CILi1EEES8_S8_EEENS6_IJNS7_ILi128EEENS7_ILi160EEENS7_ILi192EEEEEELi128ENS_12float_e4m3_tEfNS_4arch4Sm90ELb0ELb1ELb0ELb0ELb0ELb0ELb0ELb1ELb1ELb0ELb0ELb0EEENS1_21CollectiveEpilogueFwdINS6_IJSA_SA_SB_EEES9_NS_10bfloat16_tESG_Li256ELb0ELb0ELb0ELb1EEENS1_30DynamicPersistentTileSchedulerILi256ELi128ELb0ELb0ELb1EEEEEEEEEvNT_6ParamsE --------------------------
	.section	.text._ZN7cutlass13device_kernelIN5flash11enable_sm90INS1_16FlashAttnFwdSm90INS1_25CollectiveMainloopFwdSm90ILi2EN4cute5tupleIJNS5_1CILi1EEES8_S8_EEENS6_IJNS7_ILi128EEENS7_ILi160EEENS7_ILi192EEEEEELi128ENS_12float_e4m3_tEfNS_4arch4Sm90ELb0ELb1ELb0ELb0ELb0ELb0ELb0ELb1ELb1ELb0ELb0ELb0EEENS1_21CollectiveEpilogueFwdINS6_IJSA_SA_SB_EEES9_NS_10bfloat16_tESG_Li256ELb0ELb0ELb0ELb1EEENS1_30DynamicPersistentTileSchedulerILi256ELi128ELb0ELb0ELb1EEEEEEEEEvNT_6ParamsE,"ax",@progbits
	.align	128
.text._ZN7cutlass13device_kernelIN5flash11enable_sm90INS1_16FlashAttnFwdSm90INS1_25CollectiveMainloopFwdSm90ILi2EN4cute5tupleIJNS5_1CILi1EEES8_S8_EEENS6_IJNS7_ILi128EEENS7_ILi160EEENS7_ILi192EEEEEELi128ENS_12float_e4m3_tEfNS_4arch4Sm90ELb0ELb1ELb0ELb0ELb0ELb0ELb0ELb1ELb1ELb0ELb0ELb0EEENS1_21CollectiveEpilogueFwdINS6_IJSA_SA_SB_EEES9_NS_10bfloat16_tESG_Li256ELb0ELb0ELb0ELb1EEENS1_30DynamicPersistentTileSchedulerILi256ELi128ELb0ELb0ELb1EEEEEEEEEvNT_6ParamsE:
        .type           _ZN7cutlass13device_kernelIN5flash11enable_sm90INS1_16FlashAttnFwdSm90INS1_25CollectiveMainloopFwdSm90ILi2EN4cute5tupleIJNS5_1CILi1EEES8_S8_EEENS6_IJNS7_ILi128EEENS7_ILi160EEENS7_ILi192EEEEEELi128ENS_12float_e4m3_tEfNS_4arch4Sm90ELb0ELb1ELb0ELb0ELb0ELb0ELb0ELb1ELb1ELb0ELb0ELb0EEENS1_21CollectiveEpilogueFwdINS6_IJSA_SA_SB_EEES9_NS_10bfloat16_tESG_Li256ELb0ELb0ELb0ELb1EEENS1_30DynamicPersistentTileSchedulerILi256ELi128ELb0ELb0ELb1EEEEEEEEEvNT_6ParamsE,@function
        .size           _ZN7cutlass13device_kernelIN5flash11enable_sm90INS1_16FlashAttnFwdSm90INS1_25CollectiveMainloopFwdSm90ILi2EN4cute5tupleIJNS5_1CILi1EEES8_S8_EEENS6_IJNS7_ILi128EEENS7_ILi160EEENS7_ILi192EEEEEELi128ENS_12float_e4m3_tEfNS_4arch4Sm90ELb0ELb1ELb0ELb0ELb0ELb0ELb0ELb1ELb1ELb0ELb0ELb0EEENS1_21CollectiveEpilogueFwdINS6_IJSA_SA_SB_EEES9_NS_10bfloat16_tESG_Li256ELb0ELb0ELb0ELb1EEENS1_30DynamicPersistentTileSchedulerILi256ELi128ELb0ELb0ELb1EEEEEEEEEvNT_6ParamsE,(.L_x_14 - _ZN7cutlass13device_kernelIN5flash11enable_sm90INS1_16FlashAttnFwdSm90INS1_25CollectiveMainloopFwdSm90ILi2EN4cute5tupleIJNS5_1CILi1EEES8_S8_EEENS6_IJNS7_ILi128EEENS7_ILi160EEENS7_ILi192EEEEEELi128ENS_12float_e4m3_tEfNS_4arch4Sm90ELb0ELb1ELb0ELb0ELb0ELb0ELb0ELb1ELb1ELb0ELb0ELb0EEENS1_21CollectiveEpilogueFwdINS6_IJSA_SA_SB_EEES9_NS_10bfloat16_tESG_Li256ELb0ELb0ELb0ELb1EEENS1_30DynamicPersistentTileSchedulerILi256ELi128ELb0ELb0ELb1EEEEEEEEEvNT_6ParamsE)
        .other          _ZN7cutlass13device_kernelIN5flash11enable_sm90INS1_16FlashAttnFwdSm90INS1_25CollectiveMainloopFwdSm90ILi2EN4cute5tupleIJNS5_1CILi1EEES8_S8_EEENS6_IJNS7_ILi128EEENS7_ILi160EEENS7_ILi192EEEEEELi128ENS_12float_e4m3_tEfNS_4arch4Sm90ELb0ELb1ELb0ELb0ELb0ELb0ELb0ELb1ELb1ELb0ELb0ELb0EEENS1_21CollectiveEpilogueFwdINS6_IJSA_SA_SB_EEES9_NS_10bfloat16_tESG_Li256ELb0ELb0ELb0ELb1EEENS1_30DynamicPersistentTileSchedulerILi256ELi128ELb0ELb0ELb1EEEEEEEEEvNT_6ParamsE,@"STO_CUDA_ENTRY STV_DEFAULT"
_ZN7cutlass13device_kernelIN5flash11enable_sm90INS1_16FlashAttnFwdSm90INS1_25CollectiveMainloopFwdSm90ILi2EN4cute5tupleIJNS5_1CILi1EEES8_S8_EEENS6_IJNS7_ILi128EEENS7_ILi160EEENS7_ILi192EEEEEELi128ENS_12float_e4m3_tEfNS_4arch4Sm90ELb0ELb1ELb0ELb0ELb0ELb0ELb0ELb1ELb1ELb0ELb0ELb0EEENS1_21CollectiveEpilogueFwdINS6_IJSA_SA_SB_EEES9_NS_10bfloat16_tESG_Li256ELb0ELb0ELb0ELb1EEENS1_30DynamicPersistentTileSchedulerILi256ELi128ELb0ELb0ELb1EEEEEEEEEvNT_6ParamsE:
[----:B------:R-:W-:Y:S01]  /*0000*/  LDC R1, c[0x0][0x37c] ;  /* 0x0000df00ff017b82 */ /* 0x000fe20000000800 */
[----:B------:R-:W-:Y:S05]  /*0010*/  EXIT ;  /* 0x000000000000794d */ /* 0x000fea0003800000 */
.L_x_4:
        /* <DEDUP_REMOVED lines=14> */
.L_x_14:


//--------------------- .text._ZN7cutlass13device_kernelIN5flash11enable_sm90INS1_16FlashAttnFwdSm90INS1_25CollectiveMainloopFwdSm90ILi2EN4cute5tupleIJNS5_1CILi1EEES8_S8_EEENS6_IJNS7_ILi128EEENS7_ILi160EEENS7_ILi192EEEEEELi128ENS_12float_e4m3_tEfNS_4arch4Sm90ELb0ELb1ELb0ELb1ELb0ELb0ELb0ELb1ELb1ELb0ELb0ELb0EEENS1_21CollectiveEpilogueFwdINS6_IJSA_SA_SB_EEES9_NS_10bfloat16_tESG_Li256ELb1ELb0ELb0ELb1EEENS1_36VarlenDynamicPersistentTileSchedulerILi128ELi160ELi256ELi128ELb0ELb0ELb1ELb1ELb0ELb1EEEEEEEEEvNT_6ParamsE --------------------------
	.section	.text._ZN7cutlass13device_kernelIN5flash11enable_sm90INS1_16FlashAttnFwdSm90INS1_25CollectiveMainloopFwdSm90ILi2EN4cute5tupleIJNS5_1CILi1EEES8_S8_EEENS6_IJNS7_ILi128EEENS7_ILi160EEENS7_ILi192EEEEEELi128ENS_12float_e4m3_tEfNS_4arch4Sm90ELb0ELb1ELb0ELb1ELb0ELb0ELb0ELb1ELb1ELb0ELb0ELb0EEENS1_21CollectiveEpilogueFwdINS6_IJSA_SA_SB_EEES9_NS_10bfloat16_tESG_Li256ELb1ELb0ELb0ELb1EEENS1_36VarlenDynamicPersistentTileSchedulerILi128ELi160ELi256ELi128ELb0ELb0ELb1ELb1ELb0ELb1EEEEEEEEEvNT_6ParamsE,"ax",@progbits
	.align	128
.text._ZN7cutlass13device_kernelIN5flash11enable_sm90INS1_16FlashAttnFwdSm90INS1_25CollectiveMainloopFwdSm90ILi2EN4cute5tupleIJNS5_1CILi1EEES8_S8_EEENS6_IJNS7_ILi128EEENS7_ILi160EEENS7_ILi192EEEEEELi128ENS_12float_e4m3_tEfNS_4arch4Sm90ELb0ELb1ELb0ELb1ELb0ELb0ELb0ELb1ELb1ELb0ELb0ELb0EEENS1_21CollectiveEpilogueFwdINS6_IJSA_SA_SB_EEES9_NS_10bfloat16_tESG_Li256ELb1ELb0ELb0ELb1EEENS1_36VarlenDynamicPersistentTileSchedulerILi128ELi160ELi256ELi128ELb0ELb0ELb1ELb1ELb0ELb1EEEEEEEEEvNT_6ParamsE:
        .type           _ZN7cutlass13device_kernelIN5flash11enable_sm90INS1_16FlashAttnFwdSm90INS1_25CollectiveMainloopFwdSm90ILi2EN4cute5tupleIJNS5_1CILi1EEES8_S8_EEENS6_IJNS7_ILi128EEENS7_ILi160EEENS7_ILi192EEEEEELi128ENS_12float_e4m3_tEfNS_4arch4Sm90ELb0ELb1ELb0ELb1ELb0ELb0ELb0ELb1ELb1ELb0ELb0ELb0EEENS1_21CollectiveEpilogueFwdINS6_IJSA_SA_SB_EEES9_NS_10bfloat16_tESG_Li256ELb1ELb0ELb0ELb1EEENS1_36VarlenDynamicPersistentTileSchedulerILi128ELi160ELi256ELi128ELb0ELb0ELb1ELb1ELb0ELb1EEEEEEEEEvNT_6ParamsE,@function
        .size           _ZN7cutlass13device_kernelIN5flash11enable_sm90INS1_16FlashAttnFwdSm90INS1_25CollectiveMainloopFwdSm90ILi2EN4cute5tupleIJNS5_1CILi1EEES8_S8_EEENS6_IJNS7_ILi128EEENS7_ILi160EEENS7_ILi192EEEEEELi128ENS_12float_e4m3_tEfNS_4arch4Sm90ELb0ELb1ELb0ELb1ELb0ELb0ELb0ELb1ELb1ELb0ELb0ELb0EEENS1_21CollectiveEpilogueFwdINS6_IJSA_SA_SB_EEES9_NS_10bfloat16_tESG_Li256ELb1ELb0ELb0ELb1EEENS1_36VarlenDynamicPersistentTileSchedulerILi128ELi160ELi256ELi128ELb0ELb0ELb1ELb1ELb0ELb1EEEEEEEEEvNT_6ParamsE,(.L_x_15 - _ZN7cutlass13device_kernelIN5flash11enable_sm90INS1_16FlashAttnFwdSm90INS1_25CollectiveMainloopFwdSm90ILi2EN4cute5tupleIJNS5_1CILi1EEES8_S8_EEENS6_IJNS7_ILi128EEENS7_ILi160EEENS7_ILi192EEEEEELi128ENS_12float_e4m3_tEfNS_4arch4Sm90ELb0ELb1ELb0ELb1ELb0ELb0ELb0ELb1ELb1ELb0ELb0ELb0EEENS1_21CollectiveEpilogueFwdINS6_IJSA_SA_SB_EEES9_NS_10bfloat16_tESG_Li256ELb1ELb0ELb0ELb1EEENS1_36VarlenDynamicPersistentTileSchedulerILi128ELi160ELi256ELi128ELb0ELb0ELb1ELb1ELb0ELb1EEEEEEEEEvNT_6ParamsE)
        .other          _ZN7cutlass13device_kernelIN5flash11enable_sm90INS1_16FlashAttnFwdSm90INS1_25CollectiveMainloopFwdSm90ILi2EN4cute5tupleIJNS5_1CILi1EEES8_S8_EEENS6_IJNS7_ILi128EEENS7_ILi160EEENS7_ILi192EEEEEELi128ENS_12float_e4m3_tEfNS_4arch4Sm90ELb0ELb1ELb0ELb1ELb0ELb0ELb0ELb1ELb1ELb0ELb0ELb0EEENS1_21CollectiveEpilogueFwdINS6_IJSA_SA_SB_EEES9_NS_10bfloat16_tESG_Li256ELb1ELb0ELb0ELb1EEENS1_36VarlenDynamicPersistentTileSchedulerILi128ELi160ELi256ELi128ELb0ELb0ELb1ELb1ELb0ELb1EEEEEEEEEvNT_6ParamsE,@"STO_CUDA_ENTRY STV_DEFAULT"
_ZN7cutlass13device_kernelIN5flash11enable_sm90INS1_16FlashAttnFwdSm90INS1_25CollectiveMainloopFwdSm90ILi2EN4cute5tupleIJNS5_1CILi1EEES8_S8_EEENS6_IJNS7_ILi128EEENS7_ILi160EEENS7_ILi192EEEEEELi128ENS_12float_e4m3_tEfNS_4arch4Sm90ELb0ELb1ELb0ELb1ELb0ELb0ELb0ELb1ELb1ELb0ELb0ELb0EEENS1_21CollectiveEpilogueFwdINS6_IJSA_SA_SB_EEES9_NS_10bfloat16_tESG_Li256ELb1ELb0ELb0ELb1EEENS1_36VarlenDynamicPersistentTileSchedulerILi128ELi160ELi256ELi128ELb0ELb0ELb1ELb1ELb0ELb1EEEEEEEEEvNT_6ParamsE:
[----:B------:R-:W-:Y:S01]  /*0000*/  LDC R1, c[0x0][0x37c] ;  /* 0x0000df00ff017b82 */ /* 0x000fe20000000800 */
[----:B------:R-:W-:Y:S05]  /*0010*/  EXIT ;  /* 0x000000000000794d */ /* 0x000fea0003800000 */
.L_x_5:
        /* <DEDUP_REMOVED lines=14> */
.L_x_15:


//--------------------- .text._ZN7cutlass13device_kernelIN5flash11enable_sm90INS1_16FlashAttnFwdSm90INS1_25CollectiveMainloopFwdSm90ILi2EN4cute5tupleIJNS5_1CILi1EEES8_S8_EEENS6_IJNS7_ILi128EEENS7_ILi160EEENS7_ILi192EEEEEELi128ENS_12float_e4m3_tEfNS_4arch4Sm90ELb0ELb1ELb0ELb1ELb0ELb1ELb0ELb1ELb1ELb0ELb0ELb0EEENS1_21CollectiveEpilogueFwdINS6_IJSA_SA_SB_EEES9_NS_10bfloat16_tESG_Li256ELb1ELb0ELb0ELb1EEENS1_36VarlenDynamicPersistentTileSchedulerILi128ELi160ELi256ELi128ELb0ELb0ELb1ELb1ELb0ELb1EEEEEEEEEvNT_6ParamsE --------------------------
	.section	.text._ZN7cutlass13device_kernelIN5flash11enable_sm90INS1_16FlashAttnFwdSm90INS1_25CollectiveMainloopFwdSm90ILi2EN4cute5tupleIJNS5_1CILi1EEES8_S8_EEENS6_IJNS7_ILi128EEENS7_ILi160EEENS7_ILi192EEEEEELi128ENS_12float_e4m3_tEfNS_4arch4Sm90ELb0ELb1ELb0ELb1ELb0ELb1ELb0ELb1ELb1ELb0ELb0ELb0EEENS1_21CollectiveEpilogueFwdINS6_IJSA_SA_SB_EEES9_NS_10bfloat16_tESG_Li256ELb1ELb0ELb0ELb1EEENS1_36VarlenDynamicPersistentTileSchedulerILi128ELi160ELi256ELi128ELb0ELb0ELb1ELb1ELb0ELb1EEEEEEEEEvNT_6ParamsE,"ax",@progbits
	.align	128
.text._ZN7cutlass13device_kernelIN5flash11enable_sm90INS1_16FlashAttnFwdSm90INS1_25CollectiveMainloopFwdSm90ILi2EN4cute5tupleIJNS5_1CILi1EEES8_S8_EEENS6_IJNS7_ILi128EEENS7_ILi160EEENS7_ILi192EEEEEELi128ENS_12float_e4m3_tEfNS_4arch4Sm90ELb0ELb1ELb0ELb1ELb0ELb1ELb0ELb1ELb1ELb0ELb0ELb0EEENS1_21CollectiveEpilogueFwdINS6_IJSA_SA_SB_EEES9_NS_10bfloat16_tESG_Li256ELb1ELb0ELb0ELb1EEENS1_36VarlenDynamicPersistentTileSchedulerILi128ELi160ELi256ELi128ELb0ELb0ELb1ELb1ELb0ELb1EEEEEEEEEvNT_6ParamsE:
        .type           _ZN7cutlass13device_kernelIN5flash11enable_sm90INS1_16FlashAttnFwdSm90INS1_25CollectiveMainloopFwdSm90ILi2EN4cute5tupleIJNS5_1CILi1EEES8_S8_EEENS6_IJNS7_ILi128EEENS7_ILi160EEENS7_ILi192EEEEEELi128ENS_12float_e4m3_tEfNS_4arch4Sm90ELb0ELb1ELb0ELb1ELb0ELb1ELb0ELb1ELb1ELb0ELb0ELb0EEENS1_21CollectiveEpilogueFwdINS6_IJSA_SA_SB_EEES9_NS_10bfloat16_tESG_Li256ELb1ELb0ELb0ELb1EEENS1_36VarlenDynamicPersistentTileSchedulerILi128ELi160ELi256ELi128ELb0ELb0ELb1ELb1ELb0ELb1EEEEEEEEEvNT_6ParamsE,@function
        .size           _ZN7cutlass13device_kernelIN5flash11enable_sm90INS1_16FlashAttnFwdSm90INS1_25CollectiveMainloopFwdSm90ILi2EN4cute5tupleIJNS5_1CILi1EEES8_S8_EEENS6_IJNS7_ILi128EEENS7_ILi160EEENS7_ILi192EEEEEELi128ENS_12float_e4m3_tEfNS_4arch4Sm90ELb0ELb1ELb0ELb1ELb0ELb1ELb0ELb1ELb1ELb0ELb0ELb0EEENS1_21CollectiveEpilogueFwdINS6_IJSA_SA_SB_EEES9_NS_10bfloat16_tESG_Li256ELb1ELb0ELb0ELb1EEENS1_36VarlenDynamicPersistentTileSchedulerILi128ELi160ELi256ELi128ELb0ELb0ELb1ELb1ELb0ELb1EEEEEEEEEvNT_6ParamsE,(.L_x_16 - _ZN7cutlass13device_kernelIN5flash11enable_sm90INS1_16FlashAttnFwdSm90INS1_25CollectiveMainloopFwdSm90ILi2EN4cute5tupleIJNS5_1CILi1EEES8_S8_EEENS6_IJNS7_ILi128EEENS7_ILi160EEENS7_ILi192EEEEEELi128ENS_12float_e4m3_tEfNS_4arch4Sm90ELb0ELb1ELb0ELb1ELb0ELb1ELb0ELb1ELb1ELb0ELb0ELb0EEENS1_21CollectiveEpilogueFwdINS6_IJSA_SA_SB_EEES9_NS_10bfloat16_tESG_Li256ELb1ELb0ELb0ELb1EEENS1_36VarlenDynamicPersistentTileSchedulerILi128ELi160ELi256ELi128ELb0ELb0ELb1ELb1ELb0ELb1EEEEEEEEEvNT_6ParamsE)
        .other          _ZN7cutlass13device_kernelIN5flash11enable_sm90INS1_16FlashAttnFwdSm90INS1_25CollectiveMainloopFwdSm90ILi2EN4cute5tupleIJNS5_1CILi1EEES8_S8_EEENS6_IJNS7_ILi128EEENS7_ILi160EEENS7_ILi192EEEEEELi128ENS_12float_e4m3_tEfNS_4arch4Sm90ELb0ELb1ELb0ELb1ELb0ELb1ELb0ELb1ELb1ELb0ELb0ELb0EEENS1_21CollectiveEpilogueFwdINS6_IJSA_SA_SB_EEES9_NS_10bfloat16_tESG_Li256ELb1ELb0ELb0ELb1EEENS1_36VarlenDynamicPersistentTileSchedulerILi128ELi160ELi256ELi128ELb0ELb0ELb1ELb1ELb0ELb1EEEEEEEEEvNT_6ParamsE,@"STO_CUDA_ENTRY STV_DEFAULT"
_ZN7cutlass13device_kernelIN5flash11enable_sm90INS1_16FlashAttnFwdSm90INS1_25CollectiveMainloopFwdSm90ILi2EN4cute5tupleIJNS5_1CILi1EEES8_S8_EEENS6_IJNS7_ILi128EEENS7_ILi160EEENS7_ILi192EEEEEELi128ENS_12float_e4m3_tEfNS_4arch4Sm90ELb0ELb1ELb0ELb1ELb0ELb1ELb0ELb1ELb1ELb0ELb0ELb0EEENS1_21CollectiveEpilogueFwdINS6_IJSA_SA_SB_EEES9_NS_10bfloat16_tESG_Li256ELb1ELb0ELb0ELb1EEENS1_36VarlenDynamicPersistentTileSchedulerILi128ELi160ELi256ELi128ELb0ELb0ELb1ELb1ELb0ELb1EEEEEEEEEvNT_6ParamsE:
[----:B------:R-:W-:Y:S01]  /*0000*/  LDC R1, c[0x0][0x37c] ;  /* 0x0000df00ff017b82 */ /* 0x000fe20000000800 */
[----:B------:R-:W-:Y:S05]  /*0010*/  EXIT ;  /* 0x000000000000794d */ /* 0x000fea0003800000 */
.L_x_6:
        /* <DEDUP_REMOVED lines=14> */
.L_x_16:


//--------------------- .text._ZN7cutlass13device_kernelIN5flash11enable_sm90INS1_16FlashAttnFwdSm90INS1_25CollectiveMainloopFwdSm90ILi2EN4cute5tupleIJNS5_1CILi1EEES8_S8_EEENS6_IJNS7_ILi128EEENS7_ILi160EEENS7_ILi192EEEEEELi128ENS_12float_e4m3_tEfNS_4arch4Sm90ELb1ELb0ELb0ELb0ELb0ELb0ELb0ELb1ELb1ELb0ELb0ELb0EEENS1_21CollectiveEpilogueFwdINS6_IJSA_SA_SB_EEES9_NS_10bfloat16_tESG_Li256ELb0ELb0ELb0ELb1EEENS1_30DynamicPersistentTileSchedulerILi256ELi128ELb0ELb0ELb1EEEEEEEEEvNT_6ParamsE --------------------------
	.section	.text._ZN7cutlass13device_kernelIN5flash11enable_sm90INS1_16FlashAttnFwdSm90INS1_25CollectiveMainloopFwdSm90ILi2EN4cute5tupleIJNS5_1CILi1EEES8_S8_EEENS6_IJNS7_ILi128EEENS7_ILi160EEENS7_ILi192EEEEEELi128ENS_12float_e4m3_tEfNS_4arch4Sm90ELb1ELb0ELb0ELb0ELb0ELb0ELb0ELb1ELb1ELb0ELb0ELb0EEENS1_21CollectiveEpilogueFwdINS6_IJSA_SA_SB_EEES9_NS_10bfloat16_tESG_Li256ELb0ELb0ELb0ELb1EEENS1_30DynamicPersistentTileSchedulerILi256ELi128ELb0ELb0ELb1EEEEEEEEEvNT_6ParamsE,"ax",@progbits
	.align	128
.text._ZN7cutlass13device_kernelIN5flash11enable_sm90INS1_16FlashAttnFwdSm90INS1_25CollectiveMainloopFwdSm90ILi2EN4cute5tupleIJNS5_1CILi1EEES8_S8_EEENS6_IJNS7_ILi128EEENS7_ILi160EEENS7_ILi192EEEEEELi128ENS_12float_e4m3_tEfNS_4arch4Sm90ELb1ELb0ELb0ELb0ELb0ELb0ELb0ELb1ELb1ELb0ELb0ELb0EEENS1_21CollectiveEpilogueFwdINS6_IJSA_SA_SB_EEES9_NS_10bfloat16_tESG_Li256ELb0ELb0ELb0ELb1EEENS1_30DynamicPersistentTileSchedulerILi256ELi128ELb0ELb0ELb1EEEEEEEEEvNT_6ParamsE:
        .type           _ZN7cutlass13device_kernelIN5flash11enable_sm90INS1_16FlashAttnFwdSm90INS1_25CollectiveMainloopFwdSm90ILi2EN4cute5tupleIJNS5_1CILi1EEES8_S8_EEENS6_IJNS7_ILi128EEENS7_ILi160EEENS7_ILi192EEEEEELi128ENS_12float_e4m3_tEfNS_4arch4Sm90ELb1ELb0ELb0ELb0ELb0ELb0ELb0ELb1ELb1ELb0ELb0ELb0EEENS1_21CollectiveEpilogueFwdINS6_IJSA_SA_SB_EEES9_NS_10bfloat16_tESG_Li256ELb0ELb0ELb0ELb1EEENS1_30DynamicPersistentTileSchedulerILi256ELi128ELb0ELb0ELb1EEEEEEEEEvNT_6ParamsE,@function
        .size           _ZN7cutlass13device_kernelIN5flash11enable_sm90INS1_16FlashAttnFwdSm90INS1_25CollectiveMainloopFwdSm90ILi2EN4cute5tupleIJNS5_1CILi1EEES8_S8_EEENS6_IJNS7_ILi128EEENS7_ILi160EEENS7_ILi192EEEEEELi128ENS_12float_e4m3_tEfNS_4arch4Sm90ELb1ELb0ELb0ELb0ELb0ELb0ELb0ELb1ELb1ELb0ELb0ELb0EEENS1_21CollectiveEpilogueFwdINS6_IJSA_SA_SB_EEES9_NS_10bfloat16_tESG_Li256ELb0ELb0ELb0ELb1EEENS1_30DynamicPersistentTileSchedulerILi256ELi128ELb0ELb0ELb1EEEEEEEEEvNT_6ParamsE,(.L_x_17 - _ZN7cutlass13device_kernelIN5flash11enable_sm90INS1_16FlashAttnFwdSm90INS1_25CollectiveMainloopFwdSm90ILi2EN4cute5tupleIJNS5_1CILi1EEES8_S8_EEENS6_IJNS7_ILi128EEENS7_ILi160EEENS7_ILi192EEEEEELi128ENS_12float_e4m3_tEfNS_4arch4Sm90ELb1ELb0ELb0ELb0ELb0ELb0ELb0ELb1ELb1ELb0ELb0ELb0EEENS1_21CollectiveEpilogueFwdINS6_IJSA_SA_SB_EEES9_NS_10bfloat16_tESG_Li256ELb0ELb0ELb0ELb1EEENS1_30DynamicPersistentTileSchedulerILi256ELi128ELb0ELb0ELb1EEEEEEEEEvNT_6ParamsE)
        .other          _ZN7cutlass13device_kernelIN5flash11enable_sm90INS1_16FlashAttnFwdSm90INS1_25CollectiveMainloopFwdSm90ILi2EN4cute5tupleIJNS5_1CILi1EEES8_S8_EEENS6_IJNS7_ILi128EEENS7_ILi160EEENS7_ILi192EEEEEELi128ENS_12float_e4m3_tEfNS_4arch4Sm90ELb1ELb0ELb0ELb0ELb0ELb0ELb0ELb1ELb1ELb0ELb0ELb0EEENS1_21CollectiveEpilogueFwdINS6_IJSA_SA_SB_EEES9_NS_10bfloat16_tESG_Li256ELb0ELb0ELb0ELb1EEENS1_30DynamicPersistentTileSchedulerILi256ELi128ELb0ELb0ELb1EEEEEEEEEvNT_6ParamsE,@"STO_CUDA_ENTRY STV_DEFAULT"
_ZN7cutlass13device_kernelIN5flash11enable_sm90INS1_16FlashAttnFwdSm90INS1_25CollectiveMainloopFwdSm90ILi2EN4cute5tupleIJNS5_1CILi1EEES8_S8_EEENS6_IJNS7_ILi128EEENS7_ILi160EEENS7_ILi192EEEEEELi128ENS_12float_e4m3_tEfNS_4arch4Sm90ELb1ELb0ELb0ELb0ELb0ELb0ELb0ELb1ELb1ELb0ELb0ELb0EEENS1_21CollectiveEpilogueFwdINS6_IJSA_SA_SB_EEES9_NS_10bfloat16_tESG_Li256ELb0ELb0ELb0ELb1EEENS1_30DynamicPersistentTileSchedulerILi256ELi128ELb0ELb0ELb1EEEEEEEEEvNT_6ParamsE:
[----:B------:R-:W-:Y:S01]  /*0000*/  LDC R1, c[0x0][0x37c] ;  /* 0x0000df00ff017b82 */ /* 0x000fe20000000800 */
[----:B------:R-:W-:Y:S05]  /*0010*/  EXIT ;  /* 0x000000000000794d */ /* 0x000fea0003800000 */
.L_x_7:
        /* <DEDUP_REMOVED lines=14> */
.L_x_17:


//--------------------- .text._ZN7cutlass13device_kernelIN5flash11enable_sm90INS1_16FlashAttnFwdSm90INS1_25CollectiveMainloopFwdSm90ILi2EN4cute5tupleIJNS5_1CILi1EEES8_S8_EEENS6_IJNS7_ILi128EEENS7_ILi160EEENS7_ILi192EEEEEELi128ENS_12float_e4m3_tEfNS_4arch4Sm90ELb1ELb0ELb0ELb1ELb0ELb0ELb0ELb1ELb1ELb0ELb0ELb0EEENS1_21CollectiveEpilogueFwdINS6_IJSA_SA_SB_EEES9_NS_10bfloat16_tESG_Li256ELb1ELb0ELb0ELb1EEENS1_36VarlenDynamicPersistentTileSchedulerILi128ELi160ELi256ELi128ELb0ELb0ELb1ELb1ELb1ELb1EEEEEEEEEvNT_6ParamsE --------------------------
	.section	.text._ZN7cutlass13device_kernelIN5flash11enable_sm90INS1_16FlashAttnFwdSm90INS1_25CollectiveMainloopFwdSm90ILi2EN4cute5tupleIJNS5_1CILi1EEES8_S8_EEENS6_IJNS7_ILi128EEENS7_ILi160EEENS7_ILi192EEEEEELi128ENS_12float_e4m3_tEfNS_4arch4Sm90ELb1ELb0ELb0ELb1ELb0ELb0ELb0ELb1ELb1ELb0ELb0ELb0EEENS1_21CollectiveEpilogueFwdINS6_IJSA_SA_SB_EEES9_NS_10bfloat16_tESG_Li256ELb1ELb0ELb0ELb1EEENS1_36VarlenDynamicPersistentTileSchedulerILi128ELi160ELi256ELi128ELb0ELb0ELb1ELb1ELb1ELb1EEEEEEEEEvNT_6ParamsE,"ax",@progbits
	.align	128
.text._ZN7cutlass13device_kernelIN5flash11enable_sm90INS1_16FlashAttnFwdSm90INS1_25CollectiveMainloopFwdSm90ILi2EN4cute5tupleIJNS5_1CILi1EEES8_S8_EEENS6_IJNS7_ILi128EEENS7_ILi160EEENS7_ILi192EEEEEELi128ENS_12float_e4m3_tEfNS_4arch4Sm90ELb1ELb0ELb0ELb1ELb0ELb0ELb0ELb1ELb1ELb0ELb0ELb0EEENS1_21CollectiveEpilogueFwdINS6_IJSA_SA_SB_EEES9_NS_10bfloat16_tESG_Li256ELb1ELb0ELb0ELb1EEENS1_36VarlenDynamicPersistentTileSchedulerILi128ELi160ELi256ELi128ELb0ELb0ELb1ELb1ELb1ELb1EEEEEEEEEvNT_6ParamsE:
        .type           _ZN7cutlass13device_kernelIN5flash11enable_sm90INS1_16FlashAttnFwdSm90INS1_25CollectiveMainloopFwdSm90ILi2EN4cute5tupleIJNS5_1CILi1EEES8_S8_EEENS6_IJNS7_ILi128EEENS7_ILi160EEENS7_ILi192EEEEEELi128ENS_12float_e4m3_tEfNS_4arch4Sm90ELb1ELb0ELb0ELb1ELb0ELb0ELb0ELb1ELb1ELb0ELb0ELb0EEENS1_21CollectiveEpilogueFwdINS6_IJSA_SA_SB_EEES9_NS_10bfloat16_tESG_Li256ELb1ELb0ELb0ELb1EEENS1_36VarlenDynamicPersistentTileSchedulerILi128ELi160ELi256ELi128ELb0ELb0ELb1ELb1ELb1ELb1EEEEEEEEEvNT_6ParamsE,@function
        .size           _ZN7cutlass13device_kernelIN5flash11enable_sm90INS1_16FlashAttnFwdSm90INS1_25CollectiveMainloopFwdSm90ILi2EN4cute5tupleIJNS5_1CILi1EEES8_S8_EEENS6_IJNS7_ILi128EEENS7_ILi160EEENS7_ILi192EEEEEELi128ENS_12float_e4m3_tEfNS_4arch4Sm90ELb1ELb0ELb0ELb1ELb0ELb0ELb0ELb1ELb1ELb0ELb0ELb0EEENS1_21CollectiveEpilogueFwdINS6_IJSA_SA_SB_EEES9_NS_10bfloat16_tESG_Li256ELb1ELb0ELb0ELb1EEENS1_36VarlenDynamicPersistentTileSchedulerILi128ELi160ELi256ELi128ELb0ELb0ELb1ELb1ELb1ELb1EEEEEEEEEvNT_6ParamsE,(.L_x_18 - _ZN7cutlass13device_kernelIN5flash11enable_sm90INS1_16FlashAttnFwdSm90INS1_25CollectiveMainloopFwdSm90ILi2EN4cute5tupleIJNS5_1CILi1EEES8_S8_EEENS6_IJNS7_ILi128EEENS7_ILi160EEENS7_ILi192EEEEEELi128ENS_12float_e4m3_tEfNS_4arch4Sm90ELb1ELb0ELb0ELb1ELb0ELb0ELb0ELb1ELb1ELb0ELb0ELb0EEENS1_21CollectiveEpilogueFwdINS6_IJSA_SA_SB_EEES9_NS_10bfloat16_tESG_Li256ELb1ELb0ELb0ELb1EEENS1_36VarlenDynamicPersistentTileSchedulerILi128ELi160ELi256ELi128ELb0ELb0ELb1ELb1ELb1ELb1EEEEEEEEEvNT_6ParamsE)
        .other          _ZN7cutlass13device_kernelIN5flash11enable_sm90INS1_16FlashAttnFwdSm90INS1_25CollectiveMainloopFwdSm90ILi2EN4cute5tupleIJNS5_1CILi1EEES8_S8_EEENS6_IJNS7_ILi128EEENS7_ILi160EEENS7_ILi192EEEEEELi128ENS_12float_e4m3_tEfNS_4arch4Sm90ELb1ELb0ELb0ELb1ELb0ELb0ELb0ELb1ELb1ELb0ELb0ELb0EEENS1_21CollectiveEpilogueFwdINS6_IJSA_SA_SB_EEES9_NS_10bfloat16_tESG_Li256ELb1ELb0ELb0ELb1EEENS1_36VarlenDynamicPersistentTileSchedulerILi128ELi160ELi256ELi128ELb0ELb0ELb1ELb1ELb1ELb1EEEEEEEEEvNT_6ParamsE,@"STO_CUDA_ENTRY STV_DEFAULT"
_ZN7cutlass13device_kernelIN5flash11enable_sm90INS1_16FlashAttnFwdSm90INS1_25CollectiveMainloopFwdSm90ILi2EN4cute5tupleIJNS5_1CILi1EEES8_S8_EEENS6_IJNS7_ILi128EEENS7_ILi160EEENS7_ILi192EEEEEELi128ENS_12float_e4m3_tEfNS_4arch4Sm90ELb1ELb0ELb0ELb1ELb0ELb0ELb0ELb1ELb1ELb0ELb0ELb0EEENS1_21CollectiveEpilogueFwdINS6_IJSA_SA_SB_EEES9_NS_10bfloat16_tESG_Li256ELb1ELb0ELb0ELb1EEENS1_36VarlenDynamicPersistentTileSchedulerILi128ELi160ELi256ELi128ELb0ELb0ELb1ELb1ELb1ELb1EEEEEEEEEvNT_6ParamsE:
[----:B------:R-:W-:Y:S01]  /*0000*/  LDC R1, c[0x0][0x37c] ;  /* 0x0000df00ff017b82 */ /* 0x000fe20000000800 */
[----:B------:R-:W-:Y:S05]  /*0010*/  EXIT ;  /* 0x000000000000794d */ /* 0x000fea0003800000 */
.L_x_8:
        /* <DEDUP_REMOVED lines=14> */
.L_x_18:


//--------------------- .text._ZN7cutlass13device_kernelIN5flash11enable_sm90INS1_16FlashAttnFwdSm90INS1_25CollectiveMainloopFwdSm90ILi2EN4cute5tupleIJNS5_1CILi1EEES8_S8_EEENS6_IJNS7_ILi128EEENS7_ILi160EEENS7_ILi192EEEEEELi128ENS_12float_e4m3_tEfNS_4arch4Sm90ELb1ELb0ELb0ELb1ELb0ELb1ELb0ELb1ELb1ELb0ELb0ELb0EEENS1_21CollectiveEpilogueFwdINS6_IJSA_SA_SB_EEES9_NS_10bfloat16_tESG_Li256ELb1ELb0ELb0ELb1EEENS1_36VarlenDynamicPersistentTileSchedulerILi128ELi160ELi256ELi128ELb0ELb0ELb1ELb1ELb1ELb1EEEEEEEEEvNT_6ParamsE --------------------------
	.section	.text._ZN7cutlass13device_kernelIN5flash11enable_sm90INS1_16FlashAttnFwdSm90INS1_25CollectiveMainloopFwdSm90ILi2EN4cute5tupleIJNS5_1CILi1EEES8_S8_EEENS6_IJNS7_ILi128EEENS7_ILi160EEENS7_ILi192EEEEEELi128ENS_12float_e4m3_tEfNS_4arch4Sm90ELb1ELb0ELb0ELb1ELb0ELb1ELb0ELb1ELb1ELb0ELb0ELb0EEENS1_21CollectiveEpilogueFwdINS6_IJSA_SA_SB_EEES9_NS_10bfloat16_tESG_Li256ELb1ELb0ELb0ELb1EEENS1_36VarlenDynamicPersistentTileSchedulerILi128ELi160ELi256ELi128ELb0ELb0ELb1ELb1ELb1ELb1EEEEEEEEEvNT_6ParamsE,"ax",@progbits
	.align	128
.text._ZN7cutlass13device_kernelIN5flash11enable_sm90INS1_16FlashAttnFwdSm90INS1_25CollectiveMainloopFwdSm90ILi2EN4cute5tupleIJNS5_1CILi1EEES8_S8_EEENS6_IJNS7_ILi128EEENS7_ILi160EEENS7_ILi192EEEEEELi128ENS_12float_e4m3_tEfNS_4arch4Sm90ELb1ELb0ELb0ELb1ELb0ELb1ELb0ELb1ELb1ELb0ELb0ELb0EEENS1_21CollectiveEpilogueFwdINS6_IJSA_SA_SB_EEES9_NS_10bfloat16_tESG_Li256ELb1ELb0ELb0ELb1EEENS1_36VarlenDynamicPersistentTileSchedulerILi128ELi160ELi256ELi128ELb0ELb0ELb1ELb1ELb1ELb1EEEEEEEEEvNT_6ParamsE:
        .type           _ZN7cutlass13device_kernelIN5flash11enable_sm90INS1_16FlashAttnFwdSm90INS1_25CollectiveMainloopFwdSm90ILi2EN4cute5tupleIJNS5_1CILi1EEES8_S8_EEENS6_IJNS7_ILi128EEENS7_ILi160EEENS7_ILi192EEEEEELi128ENS_12float_e4m3_tEfNS_4arch4Sm90ELb1ELb0ELb0ELb1ELb0ELb1ELb0ELb1ELb1ELb0ELb0ELb0EEENS1_21CollectiveEpilogueFwdINS6_IJSA_SA_SB_EEES9_NS_10bfloat16_tESG_Li256ELb1ELb0ELb0ELb1EEENS1_36VarlenDynamicPersistentTileSchedulerILi128ELi160ELi256ELi128ELb0ELb0ELb1ELb1ELb1ELb1EEEEEEEEEvNT_6ParamsE,@function
        .size           _ZN7cutlass13device_kernelIN5flash11enable_sm90INS1_16FlashAttnFwdSm90INS1_25CollectiveMainloopFwdSm90ILi2EN4cute5tupleIJNS5_1CILi1EEES8_S8_EEENS6_IJNS7_ILi128EEENS7_ILi160EEENS7_ILi192EEEEEELi128ENS_12float_e4m3_tEfNS_4arch4Sm90ELb1ELb0ELb0ELb1ELb0ELb1ELb0ELb1ELb1ELb0ELb0ELb0EEENS1_21CollectiveEpilogueFwdINS6_IJSA_SA_SB_EEES9_NS_10bfloat16_tESG_Li256ELb1ELb0ELb0ELb1EEENS1_36VarlenDynamicPersistentTileSchedulerILi128ELi160ELi256ELi128ELb0ELb0ELb1ELb1ELb1ELb1EEEEEEEEEvNT_6ParamsE,(.L_x_19 - _ZN7cutlass13device_kernelIN5flash11enable_sm90INS1_16FlashAttnFwdSm90INS1_25CollectiveMainloopFwdSm90ILi2EN4cute5tupleIJNS5_1CILi1EEES8_S8_EEENS6_IJNS7_ILi128EEENS7_ILi160EEENS7_ILi192EEEEEELi128ENS_12float_e4m3_tEfNS_4arch4Sm90ELb1ELb0ELb0ELb1ELb0ELb1ELb0ELb1ELb1ELb0ELb0ELb0EEENS1_21CollectiveEpilogueFwdINS6_IJSA_SA_SB_EEES9_NS_10bfloat16_tESG_Li256ELb1ELb0ELb0ELb1EEENS1_36VarlenDynamicPersistentTileSchedulerILi128ELi160ELi256ELi128ELb0ELb0ELb1ELb1ELb1ELb1EEEEEEEEEvNT_6ParamsE)
        .other          _ZN7cutlass13device_kernelIN5flash11enable_sm90INS1_16FlashAttnFwdSm90INS1_25CollectiveMainloopFwdSm90ILi2EN4cute5tupleIJNS5_1CILi1EEES8_S8_EEENS6_IJNS7_ILi128EEENS7_ILi160EEENS7_ILi192EEEEEELi128ENS_12float_e4m3_tEfNS_4arch4Sm90ELb1ELb0ELb0ELb1ELb0ELb1ELb0ELb1ELb1ELb0ELb0ELb0EEENS1_21CollectiveEpilogueFwdINS6_IJSA_SA_SB_EEES9_NS_10bfloat16_tESG_Li256ELb1ELb0ELb0ELb1EEENS1_36VarlenDynamicPersistentTileSchedulerILi128ELi160ELi256ELi128ELb0ELb0ELb1ELb1ELb1ELb1EEEEEEEEEvNT_6ParamsE,@"STO_CUDA_ENTRY STV_DEFAULT"
_ZN7cutlass13device_kernelIN5flash11enable_sm90INS1_16FlashAttnFwdSm90INS1_25CollectiveMainloopFwdSm90ILi2EN4cute5tupleIJNS5_1CILi1EEES8_S8_EEENS6_IJNS7_ILi128EEENS7_ILi160EEENS7_ILi192EEEEEELi128ENS_12float_e4m3_tEfNS_4arch4Sm90ELb1ELb0ELb0ELb1ELb0ELb1ELb0ELb1ELb1ELb0ELb0ELb0EEENS1_21CollectiveEpilogueFwdINS6_IJSA_SA_SB_EEES9_NS_10bfloat16_tESG_Li256ELb1ELb0ELb0ELb1EEENS1_36VarlenDynamicPersistentTileSchedulerILi128ELi160ELi256ELi128ELb0ELb0ELb1ELb1ELb1ELb1EEEEEEEEEvNT_6ParamsE:
[----:B------:R-:W-:Y:S01]  /*0000*/  LDC R1, c[0x0][0x37c] ;  /* 0x0000df00ff017b82 */ /* 0x000fe20000000800 */
[----:B------:R-:W-:Y:S05]  /*0010*/  EXIT ;  /* 0x000000000000794d */ /* 0x000fea0003800000 */
.L_x_9:
        /* <DEDUP_REMOVED lines=14> */
.L_x_19:


//--------------------- .nv.shared.reserved.0     --------------------------
	.section	.nv.shared.reserved.0,"aw",@nobits
	.weak		__nv_reservedSMEM_offset_0_alias
	.size		__nv_reservedSMEM_offset_0_alias, 0, 64
	.other		__nv_reservedSMEM_offset_0_alias,@"STO_CUDA_RESERVED_SHARED STV_DEFAULT"
__nv_reservedSMEM_offset_0_alias:
	.zero		0
	.zero		64


//--------------------- .nv.global                --------------------------
	.section	.nv.global,"aw",@nobits
.nv.global:
	.type		_ZN70_INTERNAL_b005bac4_34_flash_fwd_hdim192_128_e4m3_sm90_cu_f3e6f9ee_31644cute1_E,@object
	.size		_ZN70_INTERNAL_b005bac4_34_flash_fwd_hdim192_128_e4m3_sm90_cu_f3e6f9ee_31644cute1_E,(_ZN70_INTERNAL_b005bac4_34_flash_fwd_hdim192_128_e4m3_sm90_cu_f3e6f9ee_31644cuda3std3__45__cpo6cbeginE - _ZN70_INTERNAL_b005bac4_34_flash_fwd_hdim192_128_e4m3_sm90_cu_f3e6f9ee_31644cute1_E)
_ZN70_INTERNAL_b005bac4_34_flash_fwd_hdim192_128_e4m3_sm90_cu_f3e6f9ee_31644cute1_E:
	.zero		1
	.type		_ZN70_INTERNAL_b005bac4_34_flash_fwd_hdim192_128_e4m3_sm90_cu_f3e6f9ee_31644cuda3std3__45__cpo6cbeginE,@object
	.size		_ZN70_INTERNAL_b005bac4_34_flash_fwd_hdim192_128_e4m3_sm90_cu_f3e6f9ee_31644cuda3std3__45__cpo6cbeginE,(_ZN70_INTERNAL_b005bac4_34_flash_fwd_hdim192_128_e4m3_sm90_cu_f3e6f9ee_31644cuda3std3__48in_placeE - _ZN70_INTERNAL_b005bac4_34_flash_fwd_hdim192_128_e4m3_sm90_cu_f3e6f9ee_31644cuda3std3__45__cpo6cbeginE)
_ZN70_INTERNAL_b005bac4_34_flash_fwd_hdim192_128_e4m3_sm90_cu_f3e6f9ee_31644cuda3std3__45__cpo6cbeginE:
	.zero		1
	.type		_ZN70_INTERNAL_b005bac4_34_flash_fwd_hdim192_128_e4m3_sm90_cu_f3e6f9ee_31644cuda3std3__48in_placeE,@object
	.size		_ZN70_INTERNAL_b005bac4_34_flash_fwd_hdim192_128_e4m3_sm90_cu_f3e6f9ee_31644cuda3std3__48in_placeE,(_ZN70_INTERNAL_b005bac4_34_flash_fwd_hdim192_128_e4m3_sm90_cu_f3e6f9ee_31644cuda3std6ranges3__45__cpo9iter_moveE - _ZN70_INTERNAL_b005bac4_34_flash_fwd_hdim192_128_e4m3_sm90_cu_f3e6f9ee_31644cuda3std3__48in_placeE)
_ZN70_INTERNAL_b005bac4_34_flash_fwd_hdim192_128_e4m3_sm90_cu_f3e6f9ee_31644cuda3std3__48in_placeE:
	.zero		1
	.type		_ZN70_INTERNAL_b005bac4_34_flash_fwd_hdim192_128_e4m3_sm90_cu_f3e6f9ee_31644cuda3std6ranges3__45__cpo9iter_moveE,@object
	.size		_ZN70_INTERNAL_b005bac4_34_flash_fwd_hdim192_128_e4m3_sm90_cu_f3e6f9ee_31644cuda3std6ranges3__45__cpo9iter_moveE,(_ZN70_INTERNAL_b005bac4_34_flash_fwd_hdim192_128_e4m3_sm90_cu_f3e6f9ee_31644cuda3std3__45__cpo5beginE - _ZN70_INTERNAL_b005bac4_34_flash_fwd_hdim192_128_e4m3_sm90_cu_f3e6f9ee_31644cuda3std6ranges3__45__cpo9iter_moveE)
_ZN70_INTERNAL_b005bac4_34_flash_fwd_hdim192_128_e4m3_sm90_cu_f3e6f9ee_31644cuda3std6ranges3__45__cpo9iter_moveE:
	.zero		1
	.type		_ZN70_INTERNAL_b005bac4_34_flash_fwd_hdim192_128_e4m3_sm90_cu_f3e6f9ee_31644cuda3std3__45__cpo5beginE,@object
	.size		_ZN70_INTERNAL_b005bac4_34_flash_fwd_hdim192_128_e4m3_sm90_cu_f3e6f9ee_31644cuda3std3__45__cpo5beginE,(_ZN70_INTERNAL_b005bac4_34_flash_fwd_hdim192_128_e4m3_sm90_cu_f3e6f9ee_31644cuda3std3__472_GLOBAL__N__b005bac4_34_flash_fwd_hdim192_128_e4m3_sm90_cu_f3e6f9ee_31646ignoreE - _ZN70_INTERNAL_b005bac4_34_flash_fwd_hdim192_128_e4m3_sm90_cu_f3e6f9ee_31644cuda3std3__45__cpo5beginE)
_ZN70_INTERNAL_b005bac4_34_flash_fwd_hdim192_128_e4m3_sm90_cu_f3e6f9ee_31644cuda3std3__45__cpo5beginE:
	.zero		1
	.type		_ZN70_INTERNAL_b005bac4_34_flash_fwd_hdim192_128_e4m3_sm90_cu_f3e6f9ee_31644cuda3std3__472_GLOBAL__N__b005bac4_34_flash_fwd_hdim192_128_e4m3_sm90_cu_f3e6f9ee_31646ignoreE,@object
	.size		_ZN70_INTERNAL_b005bac4_34_flash_fwd_hdim192_128_e4m3_sm90_cu_f3e6f9ee_31644cuda3std3__472_GLOBAL__N__b005bac4_34_flash_fwd_hdim192_128_e4m3_sm90_cu_f3e6f9ee_31646ignoreE,(_ZN70_INTERNAL_b005bac4_34_flash_fwd_hdim192_128_e4m3_sm90_cu_f3e6f9ee_31644cute7productE - _ZN70_INTERNAL_b005bac4_34_flash_fwd_hdim192_128_e4m3_sm90_cu_f3e6f9ee_31644cuda3std3__472_GLOBAL__N__b005bac4_34_flash_fwd_hdim192_128_e4m3_sm90_cu_f3e6f9ee_31646ignoreE)
_ZN70_INTERNAL_b005bac4_34_flash_fwd_hdim192_128_e4m3_sm90_cu_f3e6f9ee_31644cuda3std3__472_GLOBAL__N__b005bac4_34_flash_fwd_hdim192_128_e4m3_sm90_cu_f3e6f9ee_31646ignoreE:
	.zero		1
	.type		_ZN70_INTERNAL_b005bac4_34_flash_fwd_hdim192_128_e4m3_sm90_cu_f3e6f9ee_31644cute7productE,@object
	.size		_ZN70_INTERNAL_b005bac4_34_flash_fwd_hdim192_128_e4m3_sm90_cu_f3e6f9ee_31644cute7productE,(_ZN70_INTERNAL_b005bac4_34_flash_fwd_hdim192_128_e4m3_sm90_cu_f3e6f9ee_31644cuda3std3__45__cpo3endE - _ZN70_INTERNAL_b005bac4_34_flash_fwd_hdim192_128_e4m3_sm90_cu_f3e6f9ee_31644cute7productE)
_ZN70_INTERNAL_b005bac4_34_flash_fwd_hdim192_128_e4m3_sm90_cu_f3e6f9ee_31644cute7productE:
	.zero		1
	.type		_ZN70_INTERNAL_b005bac4_34_flash_fwd_hdim192_128_e4m3_sm90_cu_f3e6f9ee_31644cuda3std3__45__cpo3endE,@object
	.size		_ZN70_INTERNAL_b005bac4_34_flash_fwd_hdim192_128_e4m3_sm90_cu_f3e6f9ee_31644cuda3std3__45__cpo3endE,(_ZN70_INTERNAL_b005bac4_34_flash_fwd_hdim192_128_e4m3_sm90_cu_f3e6f9ee_31644cuda3std3__419piecewise_constructE - _ZN70_INTERNAL_b005bac4_34_flash_fwd_hdim192_128_e4m3_sm90_cu_f3e6f9ee_31644cuda3std3__45__cpo3endE)
_ZN70_INTERNAL_b005bac4_34_flash_fwd_hdim192_128_e4m3_sm90_cu_f3e6f9ee_31644cuda3std3__45__cpo3endE:
	.zero		1
	.type		_ZN70_INTERNAL_b005bac4_34_flash_fwd_hdim192_128_e4m3_sm90_cu_f3e6f9ee_31644cuda3std3__419piecewise_constructE,@object
	.size		_ZN70_INTERNAL_b005bac4_34_flash_fwd_hdim192_128_e4m3_sm90_cu_f3e6f9ee_31644cuda3std3__419piecewise_constructE,(_ZN70_INTERNAL_b005bac4_34_flash_fwd_hdim192_128_e4m3_sm90_cu_f3e6f9ee_31644cuda3std3__45__cpo4cendE - _ZN70_INTERNAL_b005bac4_34_flash_fwd_hdim192_128_e4m3_sm90_cu_f3e6f9ee_31644cuda3std3__419piecewise_constructE)
_ZN70_INTERNAL_b005bac4_34_flash_fwd_hdim192_128_e4m3_sm90_cu_f3e6f9ee_31644cuda3std3__419piecewise_constructE:
	.zero		1
	.type		_ZN70_INTERNAL_b005bac4_34_flash_fwd_hdim192_128_e4m3_sm90_cu_f3e6f9ee_31644cuda3std3__45__cpo4cendE,@object
	.size		_ZN70_INTERNAL_b005bac4_34_flash_fwd_hdim192_128_e4m3_sm90_cu_f3e6f9ee_31644cuda3std3__45__cpo4cendE,(_ZN70_INTERNAL_b005bac4_34_flash_fwd_hdim192_128_e4m3_sm90_cu_f3e6f9ee_31644cuda3std6ranges3__45__cpo4swapE - _ZN70_INTERNAL_b005bac4_34_flash_fwd_hdim192_128_e4m3_sm90_cu_f3e6f9ee_31644cuda3std3__45__cpo4cendE)
_ZN70_INTERNAL_b005bac4_34_flash_fwd_hdim192_128_e4m3_sm90_cu_f3e6f9ee_31644cuda3std3__45__cpo4cendE:
	.zero		1
	.type		_ZN70_INTERNAL_b005bac4_34_flash_fwd_hdim192_128_e4m3_sm90_cu_f3e6f9ee_31644cuda3std6ranges3__45__cpo4swapE,@object
	.size		_ZN70_INTERNAL_b005bac4_34_flash_fwd_hdim192_128_e4m3_sm90_cu_f3e6f9ee_31644cuda3std6ranges3__45__cpo4swapE,(.L_7 - _ZN70_INTERNAL_b005bac4_34_flash_fwd_hdim192_128_e4m3_sm90_cu_f3e6f9ee_31644cuda3std6ranges3__45__cpo4swapE)
_ZN70_INTERNAL_b005bac4_34_flash_fwd_hdim192_128_e4m3_sm90_cu_f3e6f9ee_31644cuda3std6ranges3__45__cpo4swapE:
	.zero		1
.L_7:


//--------------------- .nv.constant0._ZN7cutlass13device_kernelIN5flash11enable_sm90INS1_16FlashAttnFwdSm90INS1_25CollectiveMainloopFwdSm90ILi2EN4cute5tupleIJNS5_1CILi1EEES8_S8_EEENS6_IJNS7_ILi128EEENS7_ILi160EEENS7_ILi192EEEEEELi128ENS_12float_e4m3_tEfNS_4arch4Sm90ELb0ELb0ELb0ELb0ELb0ELb0ELb0ELb1ELb1ELb0ELb0ELb0EEENS1_21CollectiveEpilogueFwdINS6_IJSA_SA_SB_EEES9_NS_10bfloat16_tESG_Li256ELb0ELb0ELb0ELb1EEENS1_29StaticPersistentTileSchedulerILb0EEEEEEEEEvNT_6ParamsE --------------------------
	.section	.nv.constant0._ZN7cutlass13device_kernelIN5flash11enable_sm90INS1_16FlashAttnFwdSm90INS1_25CollectiveMainloopFwdSm90ILi2EN4cute5tupleIJNS5_1CILi1EEES8_S8_EEENS6_IJNS7_ILi128EEENS7_ILi160EEENS7_ILi192EEEEEELi128ENS_12float_e4m3_tEfNS_4arch4Sm90ELb0ELb0ELb0ELb0ELb0ELb0ELb0ELb1ELb1ELb0ELb0ELb0EEENS1_21CollectiveEpilogueFwdINS6_IJSA_SA_SB_EEES9_NS_10bfloat16_tESG_Li256ELb0ELb0ELb0ELb1EEENS1_29StaticPersistentTileSchedulerILb0EEEEEEEEEvNT_6ParamsE,"a",@progbits
	.sectionflags	@""
	.align	4
.nv.constant0._ZN7cutlass13device_kernelIN5flash11enable_sm90INS1_16FlashAttnFwdSm90INS1_25CollectiveMainloopFwdSm90ILi2EN4cute5tupleIJNS5_1CILi1EEES8_S8_EEENS6_IJNS7_ILi128EEENS7_ILi160EEENS7_ILi192EEEEEELi128ENS_12float_e4m3_tEfNS_4arch4Sm90ELb0ELb0ELb0ELb0ELb0ELb0ELb0ELb1ELb1ELb0ELb0ELb0EEENS1_21CollectiveEpilogueFwdINS6_IJSA_SA_SB_EEES9_NS_10bfloat16_tESG_Li256ELb0ELb0ELb0ELb1EEENS1_29StaticPersistentTileSchedulerILb0EEEEEEEEEvNT_6ParamsE:
	.zero		3840


//--------------------- .nv.constant0._ZN7cutlass13device_kernelIN5flash11enable_sm90INS1_16FlashAttnFwdSm90INS1_25CollectiveMainloopFwdSm90ILi2EN4cute5tupleIJNS5_1CILi2EEENS7_ILi1EEES9_EEENS6_IJNS7_ILi128EEENS7_ILi160EEENS7_ILi192EEEEEELi128ENS_12float_e4m3_tEfNS_4arch4Sm90ELb0ELb0ELb0ELb0ELb0ELb0ELb0ELb1ELb1ELb0ELb0ELb0EEENS1_21CollectiveEpilogueFwdINS6_IJSB_SB_SC_EEESA_NS_10bfloat16_tESH_Li256ELb0ELb0ELb0ELb1EEENS1_29StaticPersistentTileSchedulerILb0EEEEEEEEEvNT_6ParamsE --------------------------
	.section	.nv.constant0._ZN7cutlass13device_kernelIN5flash11enable_sm90INS1_16FlashAttnFwdSm90INS1_25CollectiveMainloopFwdSm90ILi2EN4cute5tupleIJNS5_1CILi2EEENS7_ILi1EEES9_EEENS6_IJNS7_ILi128EEENS7_ILi160EEENS7_ILi192EEEEEELi128ENS_12float_e4m3_tEfNS_4arch4Sm90ELb0ELb0ELb0ELb0ELb0ELb0ELb0ELb1ELb1ELb0ELb0ELb0EEENS1_21CollectiveEpilogueFwdINS6_IJSB_SB_SC_EEESA_NS_10bfloat16_tESH_Li256ELb0ELb0ELb0ELb1EEENS1_29StaticPersistentTileSchedulerILb0EEEEEEEEEvNT_6ParamsE,"a",@progbits
	.sectionflags	@""
	.align	4
.nv.constant0._ZN7cutlass13device_kernelIN5flash11enable_sm90INS1_16FlashAttnFwdSm90INS1_25CollectiveMainloopFwdSm90ILi2EN4cute5tupleIJNS5_1CILi2EEENS7_ILi1EEES9_EEENS6_IJNS7_ILi128EEENS7_ILi160EEENS7_ILi192EEEEEELi128ENS_12float_e4m3_tEfNS_4arch4Sm90ELb0ELb0ELb0ELb0ELb0ELb0ELb0ELb1ELb1ELb0ELb0ELb0EEENS1_21CollectiveEpilogueFwdINS6_IJSB_SB_SC_EEESA_NS_10bfloat16_tESH_Li256ELb0ELb0ELb0ELb1EEENS1_29StaticPersistentTileSchedulerILb0EEEEEEEEEvNT_6ParamsE:
	.zero		3840


//--------------------- .nv.constant0._ZN7cutlass13device_kernelIN5flash11enable_sm90INS1_16FlashAttnFwdSm90INS1_25CollectiveMainloopFwdSm90ILi2EN4cute5tupleIJNS5_1CILi1EEES8_S8_EEENS6_IJNS7_ILi128EEENS7_ILi160EEENS7_ILi192EEEEEELi128ENS_12float_e4m3_tEfNS_4arch4Sm90ELb0ELb0ELb0ELb1ELb0ELb0ELb0ELb1ELb1ELb0ELb0ELb0EEENS1_21CollectiveEpilogueFwdINS6_IJSA_SA_SB_EEES9_NS_10bfloat16_tESG_Li256ELb1ELb0ELb0ELb1EEENS1_36VarlenDynamicPersistentTileSchedulerILi128ELi160ELi256ELi128ELb0ELb0ELb1ELb0ELb1ELb1EEEEEEEEEvNT_6ParamsE --------------------------
	.section	.nv.constant0._ZN7cutlass13device_kernelIN5flash11enable_sm90INS1_16FlashAttnFwdSm90INS1_25CollectiveMainloopFwdSm90ILi2EN4cute5tupleIJNS5_1CILi1EEES8_S8_EEENS6_IJNS7_ILi128EEENS7_ILi160EEENS7_ILi192EEEEEELi128ENS_12float_e4m3_tEfNS_4arch4Sm90ELb0ELb0ELb0ELb1ELb0ELb0ELb0ELb1ELb1ELb0ELb0ELb0EEENS1_21CollectiveEpilogueFwdINS6_IJSA_SA_SB_EEES9_NS_10bfloat16_tESG_Li256ELb1ELb0ELb0ELb1EEENS1_36VarlenDynamicPersistentTileSchedulerILi128ELi160ELi256ELi128ELb0ELb0ELb1ELb0ELb1ELb1EEEEEEEEEvNT_6ParamsE,"a",@progbits
	.sectionflags	@""
	.align	4
.nv.constant0._ZN7cutlass13device_kernelIN5flash11enable_sm90INS1_16FlashAttnFwdSm90INS1_25CollectiveMainloopFwdSm90ILi2EN4cute5tupleIJNS5_1CILi1EEES8_S8_EEENS6_IJNS7_ILi128EEENS7_ILi160EEENS7_ILi192EEEEEELi128ENS_12float_e4m3_tEfNS_4arch4Sm90ELb0ELb0ELb0ELb1ELb0ELb0ELb0ELb1ELb1ELb0ELb0ELb0EEENS1_21CollectiveEpilogueFwdINS6_IJSA_SA_SB_EEES9_NS_10bfloat16_tESG_Li256ELb1ELb0ELb0ELb1EEENS1_36VarlenDynamicPersistentTileSchedulerILi128ELi160ELi256ELi128ELb0ELb0ELb1ELb0ELb1ELb1EEEEEEEEEvNT_6ParamsE:
	.zero		3456


//--------------------- .nv.constant0._ZN7cutlass13device_kernelIN5flash11enable_sm90INS1_16FlashAttnFwdSm90INS1_25CollectiveMainloopFwdSm90ILi2EN4cute5tupleIJNS5_1CILi1EEES8_S8_EEENS6_IJNS7_ILi128EEENS7_ILi160EEENS7_ILi192EEEEEELi128ENS_12float_e4m3_tEfNS_4arch4Sm90ELb0ELb0ELb0ELb1ELb0ELb1ELb0ELb1ELb1ELb0ELb0ELb0EEENS1_21CollectiveEpilogueFwdINS6_IJSA_SA_SB_EEES9_NS_10bfloat16_tESG_Li256ELb1ELb0ELb0ELb1EEENS1_36VarlenDynamicPersistentTileSchedulerILi128ELi160ELi256ELi128ELb0ELb0ELb1ELb0ELb1ELb1EEEEEEEEEvNT_6ParamsE --------------------------
	.section	.nv.constant0._ZN7cutlass13device_kernelIN5flash11enable_sm90INS1_16FlashAttnFwdSm90INS1_25CollectiveMainloopFwdSm90ILi2EN4cute5tupleIJNS5_1CILi1EEES8_S8_EEENS6_IJNS7_ILi128EEENS7_ILi160EEENS7_ILi192EEEEEELi128ENS_12float_e4m3_tEfNS_4arch4Sm90ELb0ELb0ELb0ELb1ELb0ELb1ELb0ELb1ELb1ELb0ELb0ELb0EEENS1_21CollectiveEpilogueFwdINS6_IJSA_SA_SB_EEES9_NS_10bfloat16_tESG_Li256ELb1ELb0ELb0ELb1EEENS1_36VarlenDynamicPersistentTileSchedulerILi128ELi160ELi256ELi128ELb0ELb0ELb1ELb0ELb1ELb1EEEEEEEEEvNT_6ParamsE,"a",@progbits
	.sectionflags	@""
	.align	4
.nv.constant0._ZN7cutlass13device_kernelIN5flash11enable_sm90INS1_16FlashAttnFwdSm90INS1_25CollectiveMainloopFwdSm90ILi2EN4cute5tupleIJNS5_1CILi1EEES8_S8_EEENS6_IJNS7_ILi128EEENS7_ILi160EEENS7_ILi192EEEEEELi128ENS_12float_e4m3_tEfNS_4arch4Sm90ELb0ELb0ELb0ELb1ELb0ELb1ELb0ELb1ELb1ELb0ELb0ELb0EEENS1_21CollectiveEpilogueFwdINS6_IJSA_SA_SB_EEES9_NS_10bfloat16_tESG_Li256ELb1ELb0ELb0ELb1EEENS1_36VarlenDynamicPersistentTileSchedulerILi128ELi160ELi256ELi128ELb0ELb0ELb1ELb0ELb1ELb1EEEEEEEEEvNT_6ParamsE:
	.zero		3456


//--------------------- .nv.constant0._ZN7cutlass13device_kernelIN5flash11enable_sm90INS1_16FlashAttnFwdSm90INS1_25CollectiveMainloopFwdSm90ILi2EN4cute5tupleIJNS5_1CILi1EEES8_S8_EEENS6_IJNS7_ILi128EEENS7_ILi160EEENS7_ILi192EEEEEELi128ENS_12float_e4m3_tEfNS_4arch4Sm90ELb0ELb1ELb0ELb0ELb0ELb0ELb0ELb1ELb1ELb0ELb0ELb0EEENS1_21CollectiveEpilogueFwdINS6_IJSA_SA_SB_EEES9_NS_10bfloat16_tESG_Li256ELb0ELb0ELb0ELb1EEENS1_30DynamicPersistentTileSchedulerILi256ELi128ELb0ELb0ELb1EEEEEEEEEvNT_6ParamsE --------------------------
	.section	.nv.constant0._ZN7cutlass13device_kernelIN5flash11enable_sm90INS1_16FlashAttnFwdSm90INS1_25CollectiveMainloopFwdSm90ILi2EN4cute5tupleIJNS5_1CILi1EEES8_S8_EEENS6_IJNS7_ILi128EEENS7_ILi160EEENS7_ILi192EEEEEELi128ENS_12float_e4m3_tEfNS_4arch4Sm90ELb0ELb1ELb0ELb0ELb0ELb0ELb0ELb1ELb1ELb0ELb0ELb0EEENS1_21CollectiveEpilogueFwdINS6_IJSA_SA_SB_EEES9_NS_10bfloat16_tESG_Li256ELb0ELb0ELb0ELb1EEENS1_30DynamicPersistentTileSchedulerILi256ELi128ELb0ELb0ELb1EEEEEEEEEvNT_6ParamsE,"a",@progbits
	.sectionflags	@""
	.align	4
.nv.constant0._ZN7cutlass13device_kernelIN5flash11enable_sm90INS1_16FlashAttnFwdSm90INS1_25CollectiveMainloopFwdSm90ILi2EN4cute5tupleIJNS5_1CILi1EEES8_S8_EEENS6_IJNS7_ILi128EEENS7_ILi160EEENS7_ILi192EEEEEELi128ENS_12float_e4m3_tEfNS_4arch4Sm90ELb0ELb1ELb0ELb0ELb0ELb0ELb0ELb1ELb1ELb0ELb0ELb0EEENS1_21CollectiveEpilogueFwdINS6_IJSA_SA_SB_EEES9_NS_10bfloat16_tESG_Li256ELb0ELb0ELb0ELb1EEENS1_30DynamicPersistentTileSchedulerILi256ELi128ELb0ELb0ELb1EEEEEEEEEvNT_6ParamsE:
	.zero		3840


//--------------------- .nv.constant0._ZN7cutlass13device_kernelIN5flash11enable_sm90INS1_16FlashAttnFwdSm90INS1_25CollectiveMainloopFwdSm90ILi2EN4cute5tupleIJNS5_1CILi1EEES8_S8_EEENS6_IJNS7_ILi128EEENS7_ILi160EEENS7_ILi192EEEEEELi128ENS_12float_e4m3_tEfNS_4arch4Sm90ELb0ELb1ELb0ELb1ELb0ELb0ELb0ELb1ELb1ELb0ELb0ELb0EEENS1_21CollectiveEpilogueFwdINS6_IJSA_SA_SB_EEES9_NS_10bfloat16_tESG_Li256ELb1ELb0ELb0ELb1EEENS1_36VarlenDynamicPersistentTileSchedulerILi128ELi160ELi256ELi128ELb0ELb0ELb1ELb1ELb0ELb1EEEEEEEEEvNT_6ParamsE --------------------------
	.section	.nv.constant0._ZN7cutlass13device_kernelIN5flash11enable_sm90INS1_16FlashAttnFwdSm90INS1_25CollectiveMainloopFwdSm90ILi2EN4cute5tupleIJNS5_1CILi1EEES8_S8_EEENS6_IJNS7_ILi128EEENS7_ILi160EEENS7_ILi192EEEEEELi128ENS_12float_e4m3_tEfNS_4arch4Sm90ELb0ELb1ELb0ELb1ELb0ELb0ELb0ELb1ELb1ELb0ELb0ELb0EEENS1_21CollectiveEpilogueFwdINS6_IJSA_SA_SB_EEES9_NS_10bfloat16_tESG_Li256ELb1ELb0ELb0ELb1EEENS1_36VarlenDynamicPersistentTileSchedulerILi128ELi160ELi256ELi128ELb0ELb0ELb1ELb1ELb0ELb1EEEEEEEEEvNT_6ParamsE,"a",@progbits
	.sectionflags	@""
	.align	4
.nv.constant0._ZN7cutlass13device_kernelIN5flash11enable_sm90INS1_16FlashAttnFwdSm90INS1_25CollectiveMainloopFwdSm90ILi2EN4cute5tupleIJNS5_1CILi1EEES8_S8_EEENS6_IJNS7_ILi128EEENS7_ILi160EEENS7_ILi192EEEEEELi128ENS_12float_e4m3_tEfNS_4arch4Sm90ELb0ELb1ELb0ELb1ELb0ELb0ELb0ELb1ELb1ELb0ELb0ELb0EEENS1_21CollectiveEpilogueFwdINS6_IJSA_SA_SB_EEES9_NS_10bfloat16_tESG_Li256ELb1ELb0ELb0ELb1EEENS1_36VarlenDynamicPersistentTileSchedulerILi128ELi160ELi256ELi128ELb0ELb0ELb1ELb1ELb0ELb1EEEEEEEEEvNT_6ParamsE:
	.zero		3456


//--------------------- .nv.constant0._ZN7cutlass13device_kernelIN5flash11enable_sm90INS1_16FlashAttnFwdSm90INS1_25CollectiveMainloopFwdSm90ILi2EN4cute5tupleIJNS5_1CILi1EEES8_S8_EEENS6_IJNS7_ILi128EEENS7_ILi160EEENS7_ILi192EEEEEELi128ENS_12float_e4m3_tEfNS_4arch4Sm90ELb0ELb1ELb0ELb1ELb0ELb1ELb0ELb1ELb1ELb0ELb0ELb0EEENS1_21CollectiveEpilogueFwdINS6_IJSA_SA_SB_EEES9_NS_10bfloat16_tESG_Li256ELb1ELb0ELb0ELb1EEENS1_36VarlenDynamicPersistentTileSchedulerILi128ELi160ELi256ELi128ELb0ELb0ELb1ELb1ELb0ELb1EEEEEEEEEvNT_6ParamsE --------------------------
	.section	.nv.constant0._ZN7cutlass13device_kernelIN5flash11enable_sm90INS1_16FlashAttnFwdSm90INS1_25CollectiveMainloopFwdSm90ILi2EN4cute5tupleIJNS5_1CILi1EEES8_S8_EEENS6_IJNS7_ILi128EEENS7_ILi160EEENS7_ILi192EEEEEELi128ENS_12float_e4m3_tEfNS_4arch4Sm90ELb0ELb1ELb0ELb1ELb0ELb1ELb0ELb1ELb1ELb0ELb0ELb0EEENS1_21CollectiveEpilogueFwdINS6_IJSA_SA_SB_EEES9_NS_10bfloat16_tESG_Li256ELb1ELb0ELb0ELb1EEENS1_36VarlenDynamicPersistentTileSchedulerILi128ELi160ELi256ELi128ELb0ELb0ELb1ELb1ELb0ELb1EEEEEEEEEvNT_6ParamsE,"a",@progbits
	.sectionflags	@""
	.align	4
.nv.constant0._ZN7cutlass13device_kernelIN5flash11enable_sm90INS1_16FlashAttnFwdSm90INS1_25CollectiveMainloopFwdSm90ILi2EN4cute5tupleIJNS5_1CILi1EEES8_S8_EEENS6_IJNS7_ILi128EEENS7_ILi160EEENS7_ILi192EEEEEELi128ENS_12float_e4m3_tEfNS_4arch4Sm90ELb0ELb1ELb0ELb1ELb0ELb1ELb0ELb1ELb1ELb0ELb0ELb0EEENS1_21CollectiveEpilogueFwdINS6_IJSA_SA_SB_EEES9_NS_10bfloat16_tESG_Li256ELb1ELb0ELb0ELb1EEENS1_36VarlenDynamicPersistentTileSchedulerILi128ELi160ELi256ELi128ELb0ELb0ELb1ELb1ELb0ELb1EEEEEEEEEvNT_6ParamsE:
	.zero		3456


//--------------------- .nv.constant0._ZN7cutlass13device_kernelIN5flash11enable_sm90INS1_16FlashAttnFwdSm90INS1_25CollectiveMainloopFwdSm90ILi2EN4cute5tupleIJNS5_1CILi1EEES8_S8_EEENS6_IJNS7_ILi128EEENS7_ILi160EEENS7_ILi192EEEEEELi128ENS_12float_e4m3_tEfNS_4arch4Sm90ELb1ELb0ELb0ELb0ELb0ELb0ELb0ELb1ELb1ELb0ELb0ELb0EEENS1_21CollectiveEpilogueFwdINS6_IJSA_SA_SB_EEES9_NS_10bfloat16_tESG_Li256ELb0ELb0ELb0ELb1EEENS1_30DynamicPersistentTileSchedulerILi256ELi128ELb0ELb0ELb1EEEEEEEEEvNT_6ParamsE --------------------------
	.section	.nv.constant0._ZN7cutlass13device_kernelIN5flash11enable_sm90INS1_16FlashAttnFwdSm90INS1_25CollectiveMainloopFwdSm90ILi2EN4cute5tupleIJNS5_1CILi1EEES8_S8_EEENS6_IJNS7_ILi128EEENS7_ILi160EEENS7_ILi192EEEEEELi128ENS_12float_e4m3_tEfNS_4arch4Sm90ELb1ELb0ELb0ELb0ELb0ELb0ELb0ELb1ELb1ELb0ELb0ELb0EEENS1_21CollectiveEpilogueFwdINS6_IJSA_SA_SB_EEES9_NS_10bfloat16_tESG_Li256ELb0ELb0ELb0ELb1EEENS1_30DynamicPersistentTileSchedulerILi256ELi128ELb0ELb0ELb1EEEEEEEEEvNT_6ParamsE,"a",@progbits
	.sectionflags	@""
	.align	4
.nv.constant0._ZN7cutlass13device_kernelIN5flash11enable_sm90INS1_16FlashAttnFwdSm90INS1_25CollectiveMainloopFwdSm90ILi2EN4cute5tupleIJNS5_1CILi1EEES8_S8_EEENS6_IJNS7_ILi128EEENS7_ILi160EEENS7_ILi192EEEEEELi128ENS_12float_e4m3_tEfNS_4arch4Sm90ELb1ELb0ELb0ELb0ELb0ELb0ELb0ELb1ELb1ELb0ELb0ELb0EEENS1_21CollectiveEpilogueFwdINS6_IJSA_SA_SB_EEES9_NS_10bfloat16_tESG_Li256ELb0ELb0ELb0ELb1EEENS1_30DynamicPersistentTileSchedulerILi256ELi128ELb0ELb0ELb1EEEEEEEEEvNT_6ParamsE:
	.zero		3840


//--------------------- .nv.constant0._ZN7cutlass13device_kernelIN5flash11enable_sm90INS1_16FlashAttnFwdSm90INS1_25CollectiveMainloopFwdSm90ILi2EN4cute5tupleIJNS5_1CILi1EEES8_S8_EEENS6_IJNS7_ILi128EEENS7_ILi160EEENS7_ILi192EEEEEELi128ENS_12float_e4m3_tEfNS_4arch4Sm90ELb1ELb0ELb0ELb1ELb0ELb0ELb0ELb1ELb1ELb0ELb0ELb0EEENS1_21CollectiveEpilogueFwdINS6_IJSA_SA_SB_EEES9_NS_10bfloat16_tESG_Li256ELb1ELb0ELb0ELb1EEENS1_36VarlenDynamicPersistentTileSchedulerILi128ELi160ELi256ELi128ELb0ELb0ELb1ELb1ELb1ELb1EEEEEEEEEvNT_6ParamsE --------------------------
	.section	.nv.constant0._ZN7cutlass13device_kernelIN5flash11enable_sm90INS1_16FlashAttnFwdSm90INS1_25CollectiveMainloopFwdSm90ILi2EN4cute5tupleIJNS5_1CILi1EEES8_S8_EEENS6_IJNS7_ILi128EEENS7_ILi160EEENS7_ILi192EEEEEELi128ENS_12float_e4m3_tEfNS_4arch4Sm90ELb1ELb0ELb0ELb1ELb0ELb0ELb0ELb1ELb1ELb0ELb0ELb0EEENS1_21CollectiveEpilogueFwdINS6_IJSA_SA_SB_EEES9_NS_10bfloat16_tESG_Li256ELb1ELb0ELb0ELb1EEENS1_36VarlenDynamicPersistentTileSchedulerILi128ELi160ELi256ELi128ELb0ELb0ELb1ELb1ELb1ELb1EEEEEEEEEvNT_6ParamsE,"a",@progbits
	.sectionflags	@""
	.align	4
.nv.constant0._ZN7cutlass13device_kernelIN5flash11enable_sm90INS1_16FlashAttnFwdSm90INS1_25CollectiveMainloopFwdSm90ILi2EN4cute5tupleIJNS5_1CILi1EEES8_S8_EEENS6_IJNS7_ILi128EEENS7_ILi160EEENS7_ILi192EEEEEELi128ENS_12float_e4m3_tEfNS_4arch4Sm90ELb1ELb0ELb0ELb1ELb0ELb0ELb0ELb1ELb1ELb0ELb0ELb0EEENS1_21CollectiveEpilogueFwdINS6_IJSA_SA_SB_EEES9_NS_10bfloat16_tESG_Li256ELb1ELb0ELb0ELb1EEENS1_36VarlenDynamicPersistentTileSchedulerILi128ELi160ELi256ELi128ELb0ELb0ELb1ELb1ELb1ELb1EEEEEEEEEvNT_6ParamsE:
	.zero		3456


//--------------------- .nv.constant0._ZN7cutlass13device_kernelIN5flash11enable_sm90INS1_16FlashAttnFwdSm90INS1_25CollectiveMainloopFwdSm90ILi2EN4cute5tupleIJNS5_1CILi1EEES8_S8_EEENS6_IJNS7_ILi128EEENS7_ILi160EEENS7_ILi192EEEEEELi128ENS_12float_e4m3_tEfNS_4arch4Sm90ELb1ELb0ELb0ELb1ELb0ELb1ELb0ELb1ELb1ELb0ELb0ELb0EEENS1_21CollectiveEpilogueFwdINS6_IJSA_SA_SB_EEES9_NS_10bfloat16_tESG_Li256ELb1ELb0ELb0ELb1EEENS1_36VarlenDynamicPersistentTileSchedulerILi128ELi160ELi256ELi128ELb0ELb0ELb1ELb1ELb1ELb1EEEEEEEEEvNT_6ParamsE --------------------------
	.section	.nv.constant0._ZN7cutlass13device_kernelIN5flash11enable_sm90INS1_16FlashAttnFwdSm90INS1_25CollectiveMainloopFwdSm90ILi2EN4cute5tupleIJNS5_1CILi1EEES8_S8_EEENS6_IJNS7_ILi128EEENS7_ILi160EEENS7_ILi192EEEEEELi128ENS_12float_e4m3_tEfNS_4arch4Sm90ELb1ELb0ELb0ELb1ELb0ELb1ELb0ELb1ELb1ELb0ELb0ELb0EEENS1_21CollectiveEpilogueFwdINS6_IJSA_SA_SB_EEES9_NS_10bfloat16_tESG_Li256ELb1ELb0ELb0ELb1EEENS1_36VarlenDynamicPersistentTileSchedulerILi128ELi160ELi256ELi128ELb0ELb0ELb1ELb1ELb1ELb1EEEEEEEEEvNT_6ParamsE,"a",@progbits
	.sectionflags	@""
	.align	4
.nv.constant0._ZN7cutlass13device_kernelIN5flash11enable_sm90INS1_16FlashAttnFwdSm90INS1_25CollectiveMainloopFwdSm90ILi2EN4cute5tupleIJNS5_1CILi1EEES8_S8_EEENS6_IJNS7_ILi128EEENS7_ILi160EEENS7_ILi192EEEEEELi128ENS_12float_e4m3_tEfNS_4arch4Sm90ELb1ELb0ELb0ELb1ELb0ELb1ELb0ELb1ELb1ELb0ELb0ELb0EEENS1_21CollectiveEpilogueFwdINS6_IJSA_SA_SB_EEES9_NS_10bfloat16_tESG_Li256ELb1ELb0ELb0ELb1EEENS1_36VarlenDynamicPersistentTileSchedulerILi128ELi160ELi256ELi128ELb0ELb0ELb1ELb1ELb1ELb1EEEEEEEEEvNT_6ParamsE:
	.zero		3456


//--------------------- SYMBOLS --------------------------

	.type		.nv.reservedSmem.offset0,@object
	.size		.nv.reservedSmem.offset0,0x4
